	.target	sm_100a

	.elftype	@"ET_EXEC"


//--------------------- .note.nv.tkinfo           --------------------------
	.section	.note.nv.tkinfo,"",@"SHT_NOTE"
	.sectionflags	@"SHF_NOTE_NV_TKINFO"
	.tkinfo
        /*0018*/ 	.word	0x00000002
        /*0030*/ 	.string	""
        /*0030*/ 	.string	"ptxas"
        /*0030*/ 	.string	"Cuda compilation tools, release 13.0, V13.0.88"
        /*0030*/ 	.string	"Build cuda_13.0.r13.0/compiler.36424714_0"
        /*0030*/ 	.string	"-arch sm_100a -m 64 "



//--------------------- .note.nv.cuinfo           --------------------------
	.section	.note.nv.cuinfo,"",@"SHT_NOTE"
	.sectionflags	@"SHF_NOTE_NV_CUINFO"
        /*0018*/ 	.short	0x0002
        /*001a*/ 	.short	0x0064
        /*001c*/ 	.short	0x0082
	.zero		2


//--------------------- .nv.info                  --------------------------
	.section	.nv.info,"",@"SHT_CUDA_INFO"
	.align	4


	//----- nvinfo : EIATTR_REGCOUNT
	.align		4
        /*0000*/ 	.byte	0x04, 0x2f
        /*0002*/ 	.short	(.L_19 - .L_18)
	.align		4
.L_18:
        /*0004*/ 	.word	index@(_ZN7cutlass13device_kernelINS_4gemm6kernel13GemmUniversalIN4cute5tupleIJiiiiEEENS1_10collective13CollectiveMmaINS1_35MainloopSm100TmaUmmaWarpSpecializedILi4ELi2ELi4ENS5_IJNS4_1CILi2EEENSA_ILi4EEENSA_ILi1EEEEEEEENS5_IJNSA_ILi64EEENSA_ILi256EEESG_EEENS_6half_tENS5_IJlSD_lEEESJ_SK_NS4_8TiledMMAINS4_8MMA_AtomIJNS4_20SM100_MMA_F16BF16_SSISJ_SJ_fLi64ELi256ELNS4_4UMMA5MajorE0ELSP_0ELNSO_7ScaleInE0ELSQ_0EEEEEENS4_6LayoutINS5_IJSD_SD_SD_EEENS5_IJNSA_ILi0EEESV_SV_EEEEENS5_IJNS4_10UnderscoreESY_SY_EEEEENS4_23SM90_TMA_LOAD_MULTICASTENS4_14ComposedLayoutINS4_7SwizzleILi3ELi4ELi3EEENS4_18smem_ptr_flag_bitsILi16EEENST_INS5_IJNSA_ILi8EEESG_EEENS5_IJSG_SD_EEEEEEEvNS4_8identityES11_S1B_vS1C_EENS_8epilogue10collective18CollectiveEpilogueINS1E_23Sm100TmaWarpSpecializedILi4ELi2ELi32ELb1ELb0EEEJSI_NS5_IJNST_ISG_SD_EES1J_EEESJ_SK_SJ_SK_NS1E_6fusion15FusionCallbacksIS1I_NS1L_17LinearCombinationISJ_fSJ_fLNS_15FloatRoundStyleE2EEESI_S1K_JEEENS4_5SM1004TMEM4LOAD26SM100_TMEM_LOAD_16dp256b8xENS4_13SM90_TMA_LOADES1B_NS4_17SM75_U32x4_LDSM_NENS4_14SM90_TMA_STOREES1B_NS4_17SM90_U32x4_STSM_NENS4_39AutoVectorizingCopyWithAssumedAlignmentILi128EEEEEEvvEEEEvNT_6ParamsE)
        /*0008*/ 	.word	0x0000007e


	//----- nvinfo : EIATTR_FRAME_SIZE
	.align		4
.L_19:
        /*000c*/ 	.byte	0x04, 0x11
        /*000e*/ 	.short	(.L_21 - .L_20)
	.align		4
.L_20:
        /*0010*/ 	.word	index@($__internal_2_$__cuda_sm10x_tcgen05_guardrail_trap_unallocated_columns_being_dealloced)
        /*0014*/ 	.word	0x00000000


	//----- nvinfo : EIATTR_FRAME_SIZE
	.align		4
.L_21:
        /*0018*/ 	.byte	0x04, 0x11
        /*001a*/ 	.short	(.L_23 - .L_22)
	.align		4
.L_22:
        /*001c*/ 	.word	index@($__internal_1_$__cuda_sm10x_tcgen05_guardrail_trap_phase_invalid_during_alloc)
        /*0020*/ 	.word	0x00000000


	//----- nvinfo : EIATTR_FRAME_SIZE
	.align		4
.L_23:
        /*0024*/ 	.byte	0x04, 0x11
        /*0026*/ 	.short	(.L_25 - .L_24)
	.align		4
.L_24:
        /*0028*/ 	.word	index@($__internal_0_$__cuda_sm10x_tcgen05_guardrail_trap_col_being_dealloced_not_returned_by_alloc)
        /*002c*/ 	.word	0x00000000


	//----- nvinfo : EIATTR_FRAME_SIZE
	.align		4
.L_25:
        /*0030*/ 	.byte	0x04, 0x11
        /*0032*/ 	.short	(.L_27 - .L_26)
	.align		4
.L_26:
        /*0034*/ 	.word	index@(_ZN7cutlass13device_kernelINS_4gemm6kernel13GemmUniversalIN4cute5tupleIJiiiiEEENS1_10collective13CollectiveMmaINS1_35MainloopSm100TmaUmmaWarpSpecializedILi4ELi2ELi4ENS5_IJNS4_1CILi2EEENSA_ILi4EEENSA_ILi1EEEEEEEENS5_IJNSA_ILi64EEENSA_ILi256EEESG_EEENS_6half_tENS5_IJlSD_lEEESJ_SK_NS4_8TiledMMAINS4_8MMA_AtomIJNS4_20SM100_MMA_F16BF16_SSISJ_SJ_fLi64ELi256ELNS4_4UMMA5MajorE0ELSP_0ELNSO_7ScaleInE0ELSQ_0EEEEEENS4_6LayoutINS5_IJSD_SD_SD_EEENS5_IJNSA_ILi0EEESV_SV_EEEEENS5_IJNS4_10UnderscoreESY_SY_EEEEENS4_23SM90_TMA_LOAD_MULTICASTENS4_14ComposedLayoutINS4_7SwizzleILi3ELi4ELi3EEENS4_18smem_ptr_flag_bitsILi16EEENST_INS5_IJNSA_ILi8EEESG_EEENS5_IJSG_SD_EEEEEEEvNS4_8identityES11_S1B_vS1C_EENS_8epilogue10collective18CollectiveEpilogueINS1E_23Sm100TmaWarpSpecializedILi4ELi2ELi32ELb1ELb0EEEJSI_NS5_IJNST_ISG_SD_EES1J_EEESJ_SK_SJ_SK_NS1E_6fusion15FusionCallbacksIS1I_NS1L_17LinearCombinationISJ_fSJ_fLNS_15FloatRoundStyleE2EEESI_S1K_JEEENS4_5SM1004TMEM4LOAD26SM100_TMEM_LOAD_16dp256b8xENS4_13SM90_TMA_LOADES1B_NS4_17SM75_U32x4_LDSM_NENS4_14SM90_TMA_STOREES1B_NS4_17SM90_U32x4_STSM_NENS4_39AutoVectorizingCopyWithAssumedAlignmentILi128EEEEEEvvEEEEvNT_6ParamsE)
        /*0038*/ 	.word	0x00000000


	//----- nvinfo : EIATTR_MIN_STACK_SIZE
	.align		4
.L_27:
        /*003c*/ 	.byte	0x04, 0x12
        /*003e*/ 	.short	(.L_29 - .L_28)
	.align		4
.L_28:
        /*0040*/ 	.word	index@(_ZN7cutlass13device_kernelINS_4gemm6kernel13GemmUniversalIN4cute5tupleIJiiiiEEENS1_10collective13CollectiveMmaINS1_35MainloopSm100TmaUmmaWarpSpecializedILi4ELi2ELi4ENS5_IJNS4_1CILi2EEENSA_ILi4EEENSA_ILi1EEEEEEEENS5_IJNSA_ILi64EEENSA_ILi256EEESG_EEENS_6half_tENS5_IJlSD_lEEESJ_SK_NS4_8TiledMMAINS4_8MMA_AtomIJNS4_20SM100_MMA_F16BF16_SSISJ_SJ_fLi64ELi256ELNS4_4UMMA5MajorE0ELSP_0ELNSO_7ScaleInE0ELSQ_0EEEEEENS4_6LayoutINS5_IJSD_SD_SD_EEENS5_IJNSA_ILi0EEESV_SV_EEEEENS5_IJNS4_10UnderscoreESY_SY_EEEEENS4_23SM90_TMA_LOAD_MULTICASTENS4_14ComposedLayoutINS4_7SwizzleILi3ELi4ELi3EEENS4_18smem_ptr_flag_bitsILi16EEENST_INS5_IJNSA_ILi8EEESG_EEENS5_IJSG_SD_EEEEEEEvNS4_8identityES11_S1B_vS1C_EENS_8epilogue10collective18CollectiveEpilogueINS1E_23Sm100TmaWarpSpecializedILi4ELi2ELi32ELb1ELb0EEEJSI_NS5_IJNST_ISG_SD_EES1J_EEESJ_SK_SJ_SK_NS1E_6fusion15FusionCallbacksIS1I_NS1L_17LinearCombinationISJ_fSJ_fLNS_15FloatRoundStyleE2EEESI_S1K_JEEENS4_5SM1004TMEM4LOAD26SM100_TMEM_LOAD_16dp256b8xENS4_13SM90_TMA_LOADES1B_NS4_17SM75_U32x4_LDSM_NENS4_14SM90_TMA_STOREES1B_NS4_17SM90_U32x4_STSM_NENS4_39AutoVectorizingCopyWithAssumedAlignmentILi128EEEEEEvvEEEEvNT_6ParamsE)
        /*0044*/ 	.word	0x00000000
.L_29:


//--------------------- .nv.compat                --------------------------
	.section	.nv.compat,"",@"SHT_CUDA_COMPAT_INFO"
	.align	4
        /*0000*/ 	.byte	0x02, 0x09, 0x01, 0x00, 0x02, 0x02, 0x02, 0x00, 0x02, 0x05, 0x05, 0x00, 0x03, 0x07, 0x01, 0x01
        /*0010*/ 	.byte	0x02, 0x03, 0x01, 0x00, 0x02, 0x06, 0x01, 0x00, 0x04, 0x0b, 0x08, 0x00, 0x09, 0x00, 0x00, 0x00
        /*0020*/ 	.byte	0x00, 0x00, 0x00, 0x00


//--------------------- .nv.info._ZN7cutlass13device_kernelINS_4gemm6kernel13GemmUniversalIN4cute5tupleIJiiiiEEENS1_10collective13CollectiveMmaINS1_35MainloopSm100TmaUmmaWarpSpecializedILi4ELi2ELi4ENS5_IJNS4_1CILi2EEENSA_ILi4EEENSA_ILi1EEEEEEEENS5_IJNSA_ILi64EEENSA_ILi256EEESG_EEENS_6half_tENS5_IJlSD_lEEESJ_SK_NS4_8TiledMMAINS4_8MMA_AtomIJNS4_20SM100_MMA_F16BF16_SSISJ_SJ_fLi64ELi256ELNS4_4UMMA5MajorE0ELSP_0ELNSO_7ScaleInE0ELSQ_0EEEEEENS4_6LayoutINS5_IJSD_SD_SD_EEENS5_IJNSA_ILi0EEESV_SV_EEEEENS5_IJNS4_10UnderscoreESY_SY_EEEEENS4_23SM90_TMA_LOAD_MULTICASTENS4_14ComposedLayoutINS4_7SwizzleILi3ELi4ELi3EEENS4_18smem_ptr_flag_bitsILi16EEENST_INS5_IJNSA_ILi8EEESG_EEENS5_IJSG_SD_EEEEEEEvNS4_8identityES11_S1B_vS1C_EENS_8epilogue10collective18CollectiveEpilogueINS1E_23Sm100TmaWarpSpecializedILi4ELi2ELi32ELb1ELb0EEEJSI_NS5_IJNST_ISG_SD_EES1J_EEESJ_SK_SJ_SK_NS1E_6fusion15FusionCallbacksIS1I_NS1L_17LinearCombinationISJ_fSJ_fLNS_15FloatRoundStyleE2EEESI_S1K_JEEENS4_5SM1004TMEM4LOAD26SM100_TMEM_LOAD_16dp256b8xENS4_13SM90_TMA_LOADES1B_NS4_17SM75_U32x4_LDSM_NENS4_14SM90_TMA_STOREES1B_NS4_17SM90_U32x4_STSM_NENS4_39AutoVectorizingCopyWithAssumedAlignmentILi128EEEEEEvvEEEEvNT_6ParamsE --------------------------
	.section	.nv.info._ZN7cutlass13device_kernelINS_4gemm6kernel13GemmUniversalIN4cute5tupleIJiiiiEEENS1_10collective13CollectiveMmaINS1_35MainloopSm100TmaUmmaWarpSpecializedILi4ELi2ELi4ENS5_IJNS4_1CILi2EEENSA_ILi4EEENSA_ILi1EEEEEEEENS5_IJNSA_ILi64EEENSA_ILi256EEESG_EEENS_6half_tENS5_IJlSD_lEEESJ_SK_NS4_8TiledMMAINS4_8MMA_AtomIJNS4_20SM100_MMA_F16BF16_SSISJ_SJ_fLi64ELi256ELNS4_4UMMA5MajorE0ELSP_0ELNSO_7ScaleInE0ELSQ_0EEEEEENS4_6LayoutINS5_IJSD_SD_SD_EEENS5_IJNSA_ILi0EEESV_SV_EEEEENS5_IJNS4_10UnderscoreESY_SY_EEEEENS4_23SM90_TMA_LOAD_MULTICASTENS4_14ComposedLayoutINS4_7SwizzleILi3ELi4ELi3EEENS4_18smem_ptr_flag_bitsILi16EEENST_INS5_IJNSA_ILi8EEESG_EEENS5_IJSG_SD_EEEEEEEvNS4_8identityES11_S1B_vS1C_EENS_8epilogue10collective18CollectiveEpilogueINS1E_23Sm100TmaWarpSpecializedILi4ELi2ELi32ELb1ELb0EEEJSI_NS5_IJNST_ISG_SD_EES1J_EEESJ_SK_SJ_SK_NS1E_6fusion15FusionCallbacksIS1I_NS1L_17LinearCombinationISJ_fSJ_fLNS_15FloatRoundStyleE2EEESI_S1K_JEEENS4_5SM1004TMEM4LOAD26SM100_TMEM_LOAD_16dp256b8xENS4_13SM90_TMA_LOADES1B_NS4_17SM75_U32x4_LDSM_NENS4_14SM90_TMA_STOREES1B_NS4_17SM90_U32x4_STSM_NENS4_39AutoVectorizingCopyWithAssumedAlignmentILi128EEEEEEvvEEEEvNT_6ParamsE,"",@"SHT_CUDA_INFO"
	.sectionflags	@""
	.align	4


	//----- nvinfo : EIATTR_CUDA_API_VERSION
	.align		4
        /*0000*/ 	.byte	0x04, 0x37
        /*0002*/ 	.short	(.L_31 - .L_30)
.L_30:
        /*0004*/ 	.word	0x00000082


	//----- nvinfo : EIATTR_KPARAM_INFO
	.align		4
.L_31:
        /*0008*/ 	.byte	0x04, 0x17
        /*000a*/ 	.short	(.L_33 - .L_32)
.L_32:
        /*000c*/ 	.word	0x00000000
        /*0010*/ 	.short	0x0000
        /*0012*/ 	.short	0x0000
        /*0014*/ 	.byte	0x00, 0xf0, 0x01, 0x20


	//----- nvinfo : EIATTR_AT_ENTRY_FRAGMENTS
	.align		4
.L_33:
        /*0018*/ 	.byte	0x04, 0x4f
        /*001a*/ 	.short	(.L_35 - .L_34)


	//   ....[0]....
.L_34:
        /*001c*/ 	.word	0x00000006


	//----- nvinfo : EIATTR_RESERVED_SMEM_USED
	.align		4
.L_35:
        /*0020*/ 	.byte	0x01, 0x41
	.zero		2


	//----- nvinfo : EIATTR_SPARSE_MMA_MASK
	.align		4
        /*0024*/ 	.byte	0x03, 0x50
        /*0026*/ 	.short	0x0000


	//----- nvinfo : EIATTR_TCGEN05_1CTA_USED
	.align		4
        /*0028*/ 	.byte	0x01, 0x51
	.zero		2


	//----- nvinfo : EIATTR_MAXREG_COUNT
	.align		4
        /*002c*/ 	.byte	0x03, 0x1b
        /*002e*/ 	.short	0x00ff


	//----- nvinfo : EIATTR_NUM_BARRIERS
	.align		4
        /*0030*/ 	.byte	0x02, 0x4c
        /*0032*/ 	.byte	0x07
	.zero		1


	//----- nvinfo : EIATTR_EXTERNS
	.align		4
        /*0034*/ 	.byte	0x04, 0x0f
        /*0036*/ 	.short	(.L_37 - .L_36)


	//   ....[0]....
	.align		4
.L_36:
        /*0038*/ 	.word	index@(__assertfail)


	//----- nvinfo : EIATTR_MERCURY_ISA_VERSION
	.align		4
.L_37:
        /*003c*/ 	.byte	0x03, 0x5f
        /*003e*/ 	.short	0x0101


	//----- nvinfo : EIATTR_INT_WARP_WIDE_INSTR_OFFSETS
	.align		4
        /*0040*/ 	.byte	0x04, 0x31
        /*0042*/ 	.short	(.L_39 - .L_38)


	//   ....[0]....
.L_38:
        /*0044*/ 	.word	0x00003f90


	//   ....[1]....
        /*0048*/ 	.word	0x00003fb0


	//   ....[2]....
        /*004c*/ 	.word	0x00003fe0


	//   ....[3]....
        /*0050*/ 	.word	0x00004b60


	//   ....[4]....
        /*0054*/ 	.word	0x00004bd0


	//   ....[5]....
        /*0058*/ 	.word	0x00004ca0


	//   ....[6]....
        /*005c*/ 	.word	0x00004d20


	//   ....[7]....
        /*0060*/ 	.word	0x00004e10


	//   ....[8]....
        /*0064*/ 	.word	0x00004e90


	//   ....[9]....
        /*0068*/ 	.word	0x00004f70


	//   ....[10]....
        /*006c*/ 	.word	0x00005020


	//----- nvinfo : EIATTR_COOP_GROUP_MASK_REGIDS
	.align		4
.L_39:
        /*0070*/ 	.byte	0x04, 0x29
        /*0072*/ 	.short	(.L_41 - .L_40)


	//   ....[0]....
.L_40:
        /*0074*/ 	.word	0xffffffff


	//   ....[1]....
        /*0078*/ 	.word	0xffffffff


	//   ....[2]....
        /*007c*/ 	.word	0xffffffff


	//   ....[3]....
        /*0080*/ 	.word	0xffffffff


	//   ....[4]....
        /*0084*/ 	.word	0xffffffff


	//   ....[5]....
        /*0088*/ 	.word	0xffffffff


	//   ....[6]....
        /*008c*/ 	.word	0xffffffff


	//   ....[7]....
        /*0090*/ 	.word	0xffffffff


	//   ....[8]....
        /*0094*/ 	.word	0xffffffff


	//   ....[9]....
        /*0098*/ 	.word	0xffffffff


	//   ....[10]....
        /*009c*/ 	.word	0xffffffff


	//   ....[11]....
        /*00a0*/ 	.word	0xffffffff


	//   ....[12]....
        /*00a4*/ 	.word	0xffffffff


	//   ....[13]....
        /*00a8*/ 	.word	0xffffffff


	//----- nvinfo : EIATTR_COOP_GROUP_INSTR_OFFSETS
	.align		4
.L_41:
        /*00ac*/ 	.byte	0x04, 0x28
        /*00ae*/ 	.short	(.L_43 - .L_42)


	//   ....[0]....
.L_42:
        /*00b0*/ 	.word	0x00000080


	//   ....[1]....
        /*00b4*/ 	.word	0x000004e0


	//   ....[2]....
        /*00b8*/ 	.word	0x00000690


	//   ....[3]....
        /*00bc*/ 	.word	0x00000830


	//   ....[4]....
        /*00c0*/ 	.word	0x00000930


	//   ....[5]....
        /*00c4*/ 	.word	0x00000aa0


	//   ....[6]....
        /*00c8*/ 	.word	0x00000c40


	//   ....[7]....
        /*00cc*/ 	.word	0x00000df0


	//   ....[8]....
        /*00d0*/ 	.word	0x00002290


	//   ....[9]....
        /*00d4*/ 	.word	0x00003180


	//   ....[10]....
        /*00d8*/ 	.word	0x00003390


	//   ....[11]....
        /*00dc*/ 	.word	0x000033c0


	//   ....[12]....
        /*00e0*/ 	.word	0x00003e70


	//   ....[13]....
        /*00e4*/ 	.word	0x000040a0


	//----- nvinfo : EIATTR_VRC_CTA_INIT_COUNT
	.align		4
.L_43:
        /*00e8*/ 	.byte	0x02, 0x4a
        /*00ea*/ 	.byte	0x80
	.zero		1


	//----- nvinfo : EIATTR_SYSCALL_OFFSETS
	.align		4
        /*00ec*/ 	.byte	0x04, 0x46
        /*00ee*/ 	.short	(.L_45 - .L_44)


	//   ....[0]....
.L_44:
        /*00f0*/ 	.word	0x00005cd0


	//   ....[1]....
        /*00f4*/ 	.word	0x00005dc0


	//   ....[2]....
        /*00f8*/ 	.word	0x000065f0


	//   ....[3]....
        /*00fc*/ 	.word	0x000072b0


	//   ....[4]....
        /*0100*/ 	.word	0x00007f10


	//   ....[5]....
        /*0104*/ 	.word	0x00008b60


	//----- nvinfo : EIATTR_MBARRIER_INSTR_OFFSETS
	.align		4
.L_45:
        /*0108*/ 	.byte	0x04, 0x39
        /*010a*/ 	.short	(.L_47 - .L_46)


	//   ....[0]....
.L_46:
        /*010c*/ 	.word	0x00000600
        /*0110*/ 	.word	0x000000ff
        /*0114*/ 	.word	0x00000000
        /*0118*/ 	.short	0x0100
        /*011a*/ 	.byte	0x04
	.zero		1


	//   ....[1]....
        /*011c*/ 	.word	0x00000610
        /*0120*/ 	.word	0x000000ff
        /*0124*/ 	.word	0x00000020
        /*0128*/ 	.short	0x0100
        /*012a*/ 	.byte	0x04
	.zero		1


	//   ....[2]....
        /*012c*/ 	.word	0x00000620
        /*0130*/ 	.word	0x000000ff
        /*0134*/ 	.word	0x00000008
        /*0138*/ 	.short	0x0100
        /*013a*/ 	.byte	0x04
	.zero		1


	//   ....[3]....
        /*013c*/ 	.word	0x00000630
        /*0140*/ 	.word	0x000000ff
        /*0144*/ 	.word	0x00000028
        /*0148*/ 	.short	0x0100
        /*014a*/ 	.byte	0x04
	.zero		1


	//   ....[4]....
        /*014c*/ 	.word	0x00000640
        /*0150*/ 	.word	0x000000ff
        /*0154*/ 	.word	0x00000010
        /*0158*/ 	.short	0x0100
        /*015a*/ 	.byte	0x04
	.zero		1


	//   ....[5]....
        /*015c*/ 	.word	0x00000650
        /*0160*/ 	.word	0x000000ff
        /*0164*/ 	.word	0x00000030
        /*0168*/ 	.short	0x0100
        /*016a*/ 	.byte	0x04
	.zero		1


	//   ....[6]....
        /*016c*/ 	.word	0x00000660
        /*0170*/ 	.word	0x000000ff
        /*0174*/ 	.word	0x00000018
        /*0178*/ 	.short	0x0100
        /*017a*/ 	.byte	0x04
	.zero		1


	//   ....[7]....
        /*017c*/ 	.word	0x00000670
        /*0180*/ 	.word	0x000000ff
        /*0184*/ 	.word	0x00000038
        /*0188*/ 	.short	0x0100
        /*018a*/ 	.byte	0x04
	.zero		1


	//   ....[8]....
        /*018c*/ 	.word	0x000007a0
        /*0190*/ 	.word	0x000000ff
        /*0194*/ 	.word	0x00000040
        /*0198*/ 	.short	0x0100
        /*019a*/ 	.byte	0x04
	.zero		1


	//   ....[9]....
        /*019c*/ 	.word	0x000007b0
        /*01a0*/ 	.word	0x000000ff
        /*01a4*/ 	.word	0x00000060
        /*01a8*/ 	.short	0x0100
        /*01aa*/ 	.byte	0x04
	.zero		1


	//   ....[10]....
        /*01ac*/ 	.word	0x000007c0
        /*01b0*/ 	.word	0x000000ff
        /*01b4*/ 	.word	0x00000048
        /*01b8*/ 	.short	0x0100
        /*01ba*/ 	.byte	0x04
	.zero		1


	//   ....[11]....
        /*01bc*/ 	.word	0x000007d0
        /*01c0*/ 	.word	0x000000ff
        /*01c4*/ 	.word	0x00000068
        /*01c8*/ 	.short	0x0100
        /*01ca*/ 	.byte	0x04
	.zero		1


	//   ....[12]....
        /*01cc*/ 	.word	0x000007e0
        /*01d0*/ 	.word	0x000000ff
        /*01d4*/ 	.word	0x00000050
        /*01d8*/ 	.short	0x0100
        /*01da*/ 	.byte	0x04
	.zero		1


	//   ....[13]....
        /*01dc*/ 	.word	0x000007f0
        /*01e0*/ 	.word	0x000000ff
        /*01e4*/ 	.word	0x00000070
        /*01e8*/ 	.short	0x0100
        /*01ea*/ 	.byte	0x04
	.zero		1


	//   ....[14]....
        /*01ec*/ 	.word	0x00000800
        /*01f0*/ 	.word	0x000000ff
        /*01f4*/ 	.word	0x00000058
        /*01f8*/ 	.short	0x0100
        /*01fa*/ 	.byte	0x04
	.zero		1


	//   ....[15]....
        /*01fc*/ 	.word	0x00000810
        /*0200*/ 	.word	0x000000ff
        /*0204*/ 	.word	0x00000078
        /*0208*/ 	.short	0x0100
        /*020a*/ 	.byte	0x04
	.zero		1


	//   ....[16]....
        /*020c*/ 	.word	0x00000900
        /*0210*/ 	.word	0x000000ff
        /*0214*/ 	.word	0x00000080
        /*0218*/ 	.short	0x0100
        /*021a*/ 	.byte	0x06
	.zero		1


	//   ....[17]....
        /*021c*/ 	.word	0x00000910
        /*0220*/ 	.word	0x000000ff
        /*0224*/ 	.word	0x00000088
        /*0228*/ 	.short	0x0100
        /*022a*/ 	.byte	0x06
	.zero		1


	//   ....[18]....
        /*022c*/ 	.word	0x00000a50
        /*0230*/ 	.word	0x000000ff
        /*0234*/ 	.word	0x00000090
        /*0238*/ 	.short	0x0100
        /*023a*/ 	.byte	0x06
	.zero		1


	//   ....[19]....
        /*023c*/ 	.word	0x00000a60
        /*0240*/ 	.word	0x000000ff
        /*0244*/ 	.word	0x000000a0
        /*0248*/ 	.short	0x0100
        /*024a*/ 	.byte	0x06
	.zero		1


	//   ....[20]....
        /*024c*/ 	.word	0x00000a70
        /*0250*/ 	.word	0x000000ff
        /*0254*/ 	.word	0x00000098
        /*0258*/ 	.short	0x0100
        /*025a*/ 	.byte	0x06
	.zero		1


	//   ....[21]....
        /*025c*/ 	.word	0x00000a80
        /*0260*/ 	.word	0x000000ff
        /*0264*/ 	.word	0x000000a8
        /*0268*/ 	.short	0x0100
        /*026a*/ 	.byte	0x06
	.zero		1


	//   ....[22]....
        /*026c*/ 	.word	0x00000bb0
        /*0270*/ 	.word	0x000000ff
        /*0274*/ 	.word	0x000000b0
        /*0278*/ 	.short	0x0100
        /*027a*/ 	.byte	0x04
	.zero		1


	//   ....[23]....
        /*027c*/ 	.word	0x00000bc0
        /*0280*/ 	.word	0x000000ff
        /*0284*/ 	.word	0x000000d0
        /*0288*/ 	.short	0x0100
        /*028a*/ 	.byte	0x04
	.zero		1


	//   ....[24]....
        /*028c*/ 	.word	0x00000bd0
        /*0290*/ 	.word	0x000000ff
        /*0294*/ 	.word	0x000000b8
        /*0298*/ 	.short	0x0100
        /*029a*/ 	.byte	0x04
	.zero		1


	//   ....[25]....
        /*029c*/ 	.word	0x00000be0
        /*02a0*/ 	.word	0x000000ff
        /*02a4*/ 	.word	0x000000d8
        /*02a8*/ 	.short	0x0100
        /*02aa*/ 	.byte	0x04
	.zero		1


	//   ....[26]....
        /*02ac*/ 	.word	0x00000bf0
        /*02b0*/ 	.word	0x000000ff
        /*02b4*/ 	.word	0x000000c0
        /*02b8*/ 	.short	0x0100
        /*02ba*/ 	.byte	0x04
	.zero		1


	//   ....[27]....
        /*02bc*/ 	.word	0x00000c00
        /*02c0*/ 	.word	0x000000ff
        /*02c4*/ 	.word	0x000000e0
        /*02c8*/ 	.short	0x0100
        /*02ca*/ 	.byte	0x04
	.zero		1


	//   ....[28]....
        /*02cc*/ 	.word	0x00000c10
        /*02d0*/ 	.word	0x000000ff
        /*02d4*/ 	.word	0x000000c8
        /*02d8*/ 	.short	0x0100
        /*02da*/ 	.byte	0x04
	.zero		1


	//   ....[29]....
        /*02dc*/ 	.word	0x00000c20
        /*02e0*/ 	.word	0x000000ff
        /*02e4*/ 	.word	0x000000e8
        /*02e8*/ 	.short	0x0100
        /*02ea*/ 	.byte	0x04
	.zero		1


	//   ....[30]....
        /*02ec*/ 	.word	0x00000d10
        /*02f0*/ 	.word	0x000000ff
        /*02f4*/ 	.word	0x000000f0
        /*02f8*/ 	.short	0x0100
        /*02fa*/ 	.byte	0x04
	.zero		1


	//   ....[31]....
        /*02fc*/ 	.word	0x00000d20
        /*0300*/ 	.word	0x000000ff
        /*0304*/ 	.word	0x00000100
        /*0308*/ 	.short	0x0100
        /*030a*/ 	.byte	0x04
	.zero		1


	//   ....[32]....
        /*030c*/ 	.word	0x00000d30
        /*0310*/ 	.word	0x000000ff
        /*0314*/ 	.word	0x000000f8
        /*0318*/ 	.short	0x0100
        /*031a*/ 	.byte	0x04
	.zero		1


	//   ....[33]....
        /*031c*/ 	.word	0x00000d40
        /*0320*/ 	.word	0x000000ff
        /*0324*/ 	.word	0x00000108
        /*0328*/ 	.short	0x0100
        /*032a*/ 	.byte	0x04
	.zero		1


	//   ....[34]....
        /*032c*/ 	.word	0x00001b00
        /*0330*/ 	.word	0x00000000
        /*0334*/ 	.word	0x00000100
        /*0338*/ 	.short	0x010a
        /*033a*/ 	.byte	0xff
	.zero		1


	//   ....[35]....
        /*033c*/ 	.word	0x00001b20
        /*0340*/ 	.word	0x00000000
        /*0344*/ 	.word	0x000000f0
        /*0348*/ 	.short	0x0101
        /*034a*/ 	.byte	0xff
	.zero		1


	//   ....[36]....
        /*034c*/ 	.word	0x00001be0
        /*0350*/ 	.word	0x000000ff
        /*0354*/ 	.word	0x00000020
        /*0358*/ 	.short	0x010a
        /*035a*/ 	.byte	0x04
	.zero		1


	//   ....[37]....
        /*035c*/ 	.word	0x00001c70
        /*0360*/ 	.word	0x000000ff
        /*0364*/ 	.word	0x00000020
        /*0368*/ 	.short	0x010a
        /*036a*/ 	.byte	0x21
	.zero		1


	//   ....[38]....
        /*036c*/ 	.word	0x00001e00
        /*0370*/ 	.word	0x000000ff
        /*0374*/ 	.word	0x00000020
        /*0378*/ 	.short	0x010a
        /*037a*/ 	.byte	0x05
	.zero		1


	//   ....[39]....
        /*037c*/ 	.word	0x00001f50
        /*0380*/ 	.word	0x000000ff
        /*0384*/ 	.word	0x00000088
        /*0388*/ 	.short	0x0101
        /*038a*/ 	.byte	0x15
	.zero		1


	//   ....[40]....
        /*038c*/ 	.word	0x00001f70
        /*0390*/ 	.word	0x000000ff
        /*0394*/ 	.word	0x00000020
        /*0398*/ 	.short	0x010a
        /*039a*/ 	.byte	0x04
	.zero		1


	//   ....[41]....
        /*039c*/ 	.word	0x00001ff0
        /*03a0*/ 	.word	0x000000ff
        /*03a4*/ 	.word	0x00000020
        /*03a8*/ 	.short	0x010a
        /*03aa*/ 	.byte	0x11
	.zero		1


	//   ....[42]....
        /*03ac*/ 	.word	0x00002180
        /*03b0*/ 	.word	0x000000ff
        /*03b4*/ 	.word	0x00000020
        /*03b8*/ 	.short	0x010a
        /*03ba*/ 	.byte	0x05
	.zero		1


	//   ....[43]....
        /*03bc*/ 	.word	0x000022c0
        /*03c0*/ 	.word	0x00000003
        /*03c4*/ 	.word	0x00000090
        /*03c8*/ 	.short	0x010a
        /*03ca*/ 	.byte	0xff
	.zero		1


	//   ....[44]....
        /*03cc*/ 	.word	0x00002410
        /*03d0*/ 	.word	0x00000000
        /*03d4*/ 	.word	0x00000000
        /*03d8*/ 	.short	0x0101
        /*03da*/ 	.byte	0xff
	.zero		1


	//   ....[45]....
        /*03dc*/ 	.word	0x000029d0
        /*03e0*/ 	.word	0x000000ff
        /*03e4*/ 	.word	0x00000000
        /*03e8*/ 	.short	0x010a
        /*03ea*/ 	.byte	0x04
	.zero		1


	//   ....[46]....
        /*03ec*/ 	.word	0x00002a60
        /*03f0*/ 	.word	0x000000ff
        /*03f4*/ 	.word	0x00000000
        /*03f8*/ 	.short	0x010a
        /*03fa*/ 	.byte	0x05
	.zero		1


	//   ....[47]....
        /*03fc*/ 	.word	0x00002af0
        /*0400*/ 	.word	0x000000ff
        /*0404*/ 	.word	0x00000000
        /*0408*/ 	.short	0x010a
        /*040a*/ 	.byte	0x05
	.zero		1


	//   ....[48]....
        /*040c*/ 	.word	0x00002b90
        /*0410*/ 	.word	0x00000000
        /*0414*/ 	.word	0x00000000
        /*0418*/ 	.short	0x010a
        /*041a*/ 	.byte	0xff
	.zero		1


	//   ....[49]....
        /*041c*/ 	.word	0x00002cd0
        /*0420*/ 	.word	0x00000002
        /*0424*/ 	.word	0x000000f0
        /*0428*/ 	.short	0x010a
        /*042a*/ 	.byte	0xff
	.zero		1


	//   ....[50]....
        /*042c*/ 	.word	0x00002d30
        /*0430*/ 	.word	0x00000004
        /*0434*/ 	.word	0x00000000
        /*0438*/ 	.short	0x0101
        /*043a*/ 	.byte	0xff
	.zero		1


	//   ....[51]....
        /*043c*/ 	.word	0x00002d50
        /*0440*/ 	.word	0x000000ff
        /*0444*/ 	.word	0x000000a0
        /*0448*/ 	.short	0x010a
        /*044a*/ 	.byte	0x04
	.zero		1


	//   ....[52]....
        /*044c*/ 	.word	0x00002e70
        /*0450*/ 	.word	0x00000002
        /*0454*/ 	.word	0x00000090
        /*0458*/ 	.short	0x010a
        /*045a*/ 	.byte	0xff
	.zero		1


	//   ....[53]....
        /*045c*/ 	.word	0x00002f80
        /*0460*/ 	.word	0x00000002
        /*0464*/ 	.word	0x00000000
        /*0468*/ 	.short	0x0101
        /*046a*/ 	.byte	0xff
	.zero		1


	//   ....[54]....
        /*046c*/ 	.word	0x00003010
        /*0470*/ 	.word	0x000000ff
        /*0474*/ 	.word	0x000000a0
        /*0478*/ 	.short	0x0106
        /*047a*/ 	.byte	0x04
	.zero		1


	//   ....[55]....
        /*047c*/ 	.word	0x00003030
        /*0480*/ 	.word	0x000000ff
        /*0484*/ 	.word	0x000000a0
        /*0488*/ 	.short	0x010a
        /*048a*/ 	.byte	0x04
	.zero		1


	//   ....[56]....
        /*048c*/ 	.word	0x000030c0
        /*0490*/ 	.word	0x000000ff
        /*0494*/ 	.word	0x000000a0
        /*0498*/ 	.short	0x0106
        /*049a*/ 	.byte	0x07
	.zero		1


	//   ....[57]....
        /*049c*/ 	.word	0x00003100
        /*04a0*/ 	.word	0x00000000
        /*04a4*/ 	.word	0x000000a0
        /*04a8*/ 	.short	0x010a
        /*04aa*/ 	.byte	0xff
	.zero		1


	//   ....[58]....
        /*04ac*/ 	.word	0x00003660
        /*04b0*/ 	.word	0x00000000
        /*04b4*/ 	.word	0x00000090
        /*04b8*/ 	.short	0x010a
        /*04ba*/ 	.byte	0xff
	.zero		1


	//   ....[59]....
        /*04bc*/ 	.word	0x00003760
        /*04c0*/ 	.word	0x00000003
        /*04c4*/ 	.word	0x00000000
        /*04c8*/ 	.short	0x0101
        /*04ca*/ 	.byte	0xff
	.zero		1


	//   ....[60]....
        /*04cc*/ 	.word	0x00003770
        /*04d0*/ 	.word	0x000000ff
        /*04d4*/ 	.word	0x00000000
        /*04d8*/ 	.short	0x010a
        /*04da*/ 	.byte	0x04
	.zero		1


	//   ....[61]....
        /*04dc*/ 	.word	0x000037f0
        /*04e0*/ 	.word	0x000000ff
        /*04e4*/ 	.word	0x000000d0
        /*04e8*/ 	.short	0x010a
        /*04ea*/ 	.byte	0x1f
	.zero		1


	//   ....[62]....
        /*04ec*/ 	.word	0x000038d0
        /*04f0*/ 	.word	0x000000ff
        /*04f4*/ 	.word	0x00000000
        /*04f8*/ 	.short	0x010a
        /*04fa*/ 	.byte	0x05
	.zero		1


	//   ....[63]....
        /*04fc*/ 	.word	0x00003a10
        /*0500*/ 	.word	0x000000ff
        /*0504*/ 	.word	0x00000000
        /*0508*/ 	.short	0x010a
        /*050a*/ 	.byte	0x04
	.zero		1


	//   ....[64]....
        /*050c*/ 	.word	0x00003ca0
        /*0510*/ 	.word	0x000000ff
        /*0514*/ 	.word	0x00000000
        /*0518*/ 	.short	0x010a
        /*051a*/ 	.byte	0x04
	.zero		1


	//   ....[65]....
        /*051c*/ 	.word	0x00003d30
        /*0520*/ 	.word	0x000000ff
        /*0524*/ 	.word	0x00000000
        /*0528*/ 	.short	0x010a
        /*052a*/ 	.byte	0x05
	.zero		1


	//   ....[66]....
        /*052c*/ 	.word	0x00003dc0
        /*0530*/ 	.word	0x000000ff
        /*0534*/ 	.word	0x00000000
        /*0538*/ 	.short	0x010a
        /*053a*/ 	.byte	0x05
	.zero		1


	//   ....[67]....
        /*053c*/ 	.word	0x00003e50
        /*0540*/ 	.word	0x000000ff
        /*0544*/ 	.word	0x00000000
        /*0548*/ 	.short	0x010a
        /*054a*/ 	.byte	0x04
	.zero		1


	//   ....[68]....
        /*054c*/ 	.word	0x00004360
        /*0550*/ 	.word	0x0000000c
        /*0554*/ 	.word	0x00000090
        /*0558*/ 	.short	0x010a
        /*055a*/ 	.byte	0xff
	.zero		1


	//   ....[69]....
        /*055c*/ 	.word	0x000044d0
        /*0560*/ 	.word	0x00000000
        /*0564*/ 	.word	0x00000000
        /*0568*/ 	.short	0x0101
        /*056a*/ 	.byte	0xff
	.zero		1


	//   ....[70]....
        /*056c*/ 	.word	0x00004960
        /*0570*/ 	.word	0x000000ff
        /*0574*/ 	.word	0x00000088
        /*0578*/ 	.short	0x010a
        /*057a*/ 	.byte	0x15
	.zero		1


	//   ....[71]....
        /*057c*/ 	.word	0x00004ae0
        /*0580*/ 	.word	0x000000ff
        /*0584*/ 	.word	0x00000060
        /*0588*/ 	.short	0x010a
        /*058a*/ 	.byte	0x15
	.zero		1


	//   ....[72]....
        /*058c*/ 	.word	0x00004c50
        /*0590*/ 	.word	0x000000ff
        /*0594*/ 	.word	0x00000040
        /*0598*/ 	.short	0x010b
        /*059a*/ 	.byte	0x15
	.zero		1


	//   ....[73]....
        /*059c*/ 	.word	0x00004c60
        /*05a0*/ 	.word	0x000000ff
        /*05a4*/ 	.word	0x00000000
        /*05a8*/ 	.short	0x0101
        /*05aa*/ 	.byte	0x28
	.zero		1


	//   ....[74]....
        /*05ac*/ 	.word	0x00004c70
        /*05b0*/ 	.word	0x000000ff
        /*05b4*/ 	.word	0x00000068
        /*05b8*/ 	.short	0x010a
        /*05ba*/ 	.byte	0x15
	.zero		1


	//   ....[75]....
        /*05bc*/ 	.word	0x00004dc0
        /*05c0*/ 	.word	0x000000ff
        /*05c4*/ 	.word	0x00000048
        /*05c8*/ 	.short	0x010b
        /*05ca*/ 	.byte	0x15
	.zero		1


	//   ....[76]....
        /*05cc*/ 	.word	0x00004dd0
        /*05d0*/ 	.word	0x000000ff
        /*05d4*/ 	.word	0x00000000
        /*05d8*/ 	.short	0x0101
        /*05da*/ 	.byte	0x27
	.zero		1


	//   ....[77]....
        /*05dc*/ 	.word	0x00004de0
        /*05e0*/ 	.word	0x000000ff
        /*05e4*/ 	.word	0x00000070
        /*05e8*/ 	.short	0x010a
        /*05ea*/ 	.byte	0x15
	.zero		1


	//   ....[78]....
        /*05ec*/ 	.word	0x00004f20
        /*05f0*/ 	.word	0x000000ff
        /*05f4*/ 	.word	0x00000050
        /*05f8*/ 	.short	0x010b
        /*05fa*/ 	.byte	0x15
	.zero		1


	//   ....[79]....
        /*05fc*/ 	.word	0x00004f30
        /*0600*/ 	.word	0x000000ff
        /*0604*/ 	.word	0x00000000
        /*0608*/ 	.short	0x0101
        /*060a*/ 	.byte	0x26
	.zero		1


	//   ....[80]....
        /*060c*/ 	.word	0x00004f40
        /*0610*/ 	.word	0x000000ff
        /*0614*/ 	.word	0x00000078
        /*0618*/ 	.short	0x010a
        /*061a*/ 	.byte	0x15
	.zero		1


	//   ....[81]....
        /*061c*/ 	.word	0x00005140
        /*0620*/ 	.word	0x000000ff
        /*0624*/ 	.word	0x00000058
        /*0628*/ 	.short	0x010b
        /*062a*/ 	.byte	0x15
	.zero		1


	//   ....[82]....
        /*062c*/ 	.word	0x00005150
        /*0630*/ 	.word	0x000000ff
        /*0634*/ 	.word	0x00000000
        /*0638*/ 	.short	0x0101
        /*063a*/ 	.byte	0x25
	.zero		1


	//   ....[83]....
        /*063c*/ 	.word	0x00005180
        /*0640*/ 	.word	0x000000ff
        /*0644*/ 	.word	0x00000060
        /*0648*/ 	.short	0x010a
        /*064a*/ 	.byte	0x15
	.zero		1


	//   ....[84]....
        /*064c*/ 	.word	0x000051a0
        /*0650*/ 	.word	0x000000ff
        /*0654*/ 	.word	0x00000068
        /*0658*/ 	.short	0x010a
        /*065a*/ 	.byte	0x15
	.zero		1


	//   ....[85]....
        /*065c*/ 	.word	0x000051c0
        /*0660*/ 	.word	0x000000ff
        /*0664*/ 	.word	0x00000070
        /*0668*/ 	.short	0x010a
        /*066a*/ 	.byte	0x15
	.zero		1


	//   ....[86]....
        /*066c*/ 	.word	0x00005200
        /*0670*/ 	.word	0x00000000
        /*0674*/ 	.word	0x00000078
        /*0678*/ 	.short	0x010a
        /*067a*/ 	.byte	0xff
	.zero		1


	//   ....[87]....
        /*067c*/ 	.word	0x00005560
        /*0680*/ 	.word	0x00000003
        /*0684*/ 	.word	0x00000090
        /*0688*/ 	.short	0x010a
        /*068a*/ 	.byte	0xff
	.zero		1


	//   ....[88]....
        /*068c*/ 	.word	0x000056e0
        /*0690*/ 	.word	0x00000000
        /*0694*/ 	.word	0x00000000
        /*0698*/ 	.short	0x0101
        /*069a*/ 	.byte	0xff
	.zero		1


	//   ....[89]....
        /*069c*/ 	.word	0x00006260
        /*06a0*/ 	.word	0x000000ff
        /*06a4*/ 	.word	0x00000040
        /*06a8*/ 	.short	0x010a
        /*06aa*/ 	.byte	0x2c
	.zero		1


	//   ....[90]....
        /*06ac*/ 	.word	0x000062b0
        /*06b0*/ 	.word	0x00000065
        /*06b4*/ 	.word	0x000000b0
        /*06b8*/ 	.short	0x010a
        /*06ba*/ 	.byte	0xff
	.zero		1


	//   ....[91]....
        /*06bc*/ 	.word	0x000063d0
        /*06c0*/ 	.word	0x000000ff
        /*06c4*/ 	.word	0x00000040
        /*06c8*/ 	.short	0x010a
        /*06ca*/ 	.byte	0x2c
	.zero		1


	//   ....[92]....
        /*06cc*/ 	.word	0x000064d0
        /*06d0*/ 	.word	0x00000065
        /*06d4*/ 	.word	0x000000b0
        /*06d8*/ 	.short	0x010a
        /*06da*/ 	.byte	0xff
	.zero		1


	//   ....[93]....
        /*06dc*/ 	.word	0x00006fd0
        /*06e0*/ 	.word	0x00000000
        /*06e4*/ 	.word	0x00000000
        /*06e8*/ 	.short	0x0101
        /*06ea*/ 	.byte	0xff
	.zero		1


	//   ....[94]....
        /*06ec*/ 	.word	0x00006fe0
        /*06f0*/ 	.word	0x00000003
        /*06f4*/ 	.word	0x00000040
        /*06f8*/ 	.short	0x010a
        /*06fa*/ 	.byte	0xff
	.zero		1


	//   ....[95]....
        /*06fc*/ 	.word	0x000070b0
        /*0700*/ 	.word	0x00000003
        /*0704*/ 	.word	0x00000040
        /*0708*/ 	.short	0x010a
        /*070a*/ 	.byte	0xff
	.zero		1


	//   ....[96]....
        /*070c*/ 	.word	0x00007c30
        /*0710*/ 	.word	0x0000003f
        /*0714*/ 	.word	0x00000000
        /*0718*/ 	.short	0x0101
        /*071a*/ 	.byte	0xff
	.zero		1


	//   ....[97]....
        /*071c*/ 	.word	0x00007c50
        /*0720*/ 	.word	0x0000006d
        /*0724*/ 	.word	0x00000040
        /*0728*/ 	.short	0x010a
        /*072a*/ 	.byte	0xff
	.zero		1


	//   ....[98]....
        /*072c*/ 	.word	0x00007d10
        /*0730*/ 	.word	0x0000006d
        /*0734*/ 	.word	0x00000040
        /*0738*/ 	.short	0x010a
        /*073a*/ 	.byte	0xff
	.zero		1


	//   ....[99]....
        /*073c*/ 	.word	0x00008880
        /*0740*/ 	.word	0x0000003f
        /*0744*/ 	.word	0x00000000
        /*0748*/ 	.short	0x0101
        /*074a*/ 	.byte	0xff
	.zero		1


	//   ....[100]....
        /*074c*/ 	.word	0x000088a0
        /*0750*/ 	.word	0x0000006e
        /*0754*/ 	.word	0x00000040
        /*0758*/ 	.short	0x010a
        /*075a*/ 	.byte	0xff
	.zero		1


	//   ....[101]....
        /*075c*/ 	.word	0x00008960
        /*0760*/ 	.word	0x0000006e
        /*0764*/ 	.word	0x00000040
        /*0768*/ 	.short	0x010a
        /*076a*/ 	.byte	0xff
	.zero		1


	//   ....[102]....
        /*076c*/ 	.word	0x00008da0
        /*0770*/ 	.word	0x000000ff
        /*0774*/ 	.word	0x00000000
        /*0778*/ 	.short	0x0101
        /*077a*/ 	.byte	0x04
	.zero		1


	//   ....[103]....
        /*077c*/ 	.word	0x00009540
        /*0780*/ 	.word	0x00000003
        /*0784*/ 	.word	0x00000000
        /*0788*/ 	.short	0x0101
        /*078a*/ 	.byte	0xff
	.zero		1


	//   ....[104]....
        /*078c*/ 	.word	0x00009800
        /*0790*/ 	.word	0x000000ff
        /*0794*/ 	.word	0x00000000
        /*0798*/ 	.short	0x0101
        /*079a*/ 	.byte	0x06
	.zero		1


	//   ....[105]....
        /*079c*/ 	.word	0x00009820
        /*07a0*/ 	.word	0x00000000
        /*07a4*/ 	.word	0x00000100
        /*07a8*/ 	.short	0x010a
        /*07aa*/ 	.byte	0xff
	.zero		1


	//   ....[106]....
        /*07ac*/ 	.word	0x00009880
        /*07b0*/ 	.word	0x00000000
        /*07b4*/ 	.word	0x00000020
        /*07b8*/ 	.short	0x010a
        /*07ba*/ 	.byte	0xff
	.zero		1


	//   ....[107]....
        /*07bc*/ 	.word	0x000098e0
        /*07c0*/ 	.word	0x00000000
        /*07c4*/ 	.word	0x00000020
        /*07c8*/ 	.short	0x010a
        /*07ca*/ 	.byte	0xff
	.zero		1


	//   ....[108]....
        /*07cc*/ 	.word	0x00009930
        /*07d0*/ 	.word	0x00000003
        /*07d4*/ 	.word	0x00000090
        /*07d8*/ 	.short	0x010a
        /*07da*/ 	.byte	0xff
	.zero		1


	//   ....[109]....
        /*07dc*/ 	.word	0x00009990
        /*07e0*/ 	.word	0x00000000
        /*07e4*/ 	.word	0x00000000
        /*07e8*/ 	.short	0x010a
        /*07ea*/ 	.byte	0xff
	.zero		1


	//   ....[110]....
        /*07ec*/ 	.word	0x000099f0
        /*07f0*/ 	.word	0x00000000
        /*07f4*/ 	.word	0x00000000
        /*07f8*/ 	.short	0x010a
        /*07fa*/ 	.byte	0xff
	.zero		1


	//   ....[111]....
        /*07fc*/ 	.word	0x00009a50
        /*0800*/ 	.word	0x00000000
        /*0804*/ 	.word	0x00000000
        /*0808*/ 	.short	0x010a
        /*080a*/ 	.byte	0xff
	.zero		1


	//   ....[112]....
        /*080c*/ 	.word	0x00009aa0
        /*0810*/ 	.word	0x00000002
        /*0814*/ 	.word	0x000000f0
        /*0818*/ 	.short	0x010a
        /*081a*/ 	.byte	0xff
	.zero		1


	//   ....[113]....
        /*081c*/ 	.word	0x00009b00
        /*0820*/ 	.word	0x00000002
        /*0824*/ 	.word	0x000000a0
        /*0828*/ 	.short	0x010a
        /*082a*/ 	.byte	0xff
	.zero		1


	//   ....[114]....
        /*082c*/ 	.word	0x00009b50
        /*0830*/ 	.word	0x00000002
        /*0834*/ 	.word	0x00000090
        /*0838*/ 	.short	0x010a
        /*083a*/ 	.byte	0xff
	.zero		1


	//   ....[115]....
        /*083c*/ 	.word	0x00009bb0
        /*0840*/ 	.word	0x00000000
        /*0844*/ 	.word	0x000000a0
        /*0848*/ 	.short	0x010a
        /*084a*/ 	.byte	0xff
	.zero		1


	//   ....[116]....
        /*084c*/ 	.word	0x00009c00
        /*0850*/ 	.word	0x00000000
        /*0854*/ 	.word	0x00000090
        /*0858*/ 	.short	0x010a
        /*085a*/ 	.byte	0xff
	.zero		1


	//   ....[117]....
        /*085c*/ 	.word	0x00009c60
        /*0860*/ 	.word	0x00000003
        /*0864*/ 	.word	0x000000d0
        /*0868*/ 	.short	0x010a
        /*086a*/ 	.byte	0xff
	.zero		1


	//   ....[118]....
        /*086c*/ 	.word	0x00009cc0
        /*0870*/ 	.word	0x00000000
        /*0874*/ 	.word	0x00000000
        /*0878*/ 	.short	0x010a
        /*087a*/ 	.byte	0xff
	.zero		1


	//   ....[119]....
        /*087c*/ 	.word	0x00009d20
        /*0880*/ 	.word	0x00000000
        /*0884*/ 	.word	0x00000000
        /*0888*/ 	.short	0x010a
        /*088a*/ 	.byte	0xff
	.zero		1


	//   ....[120]....
        /*088c*/ 	.word	0x00009d80
        /*0890*/ 	.word	0x00000000
        /*0894*/ 	.word	0x00000000
        /*0898*/ 	.short	0x010a
        /*089a*/ 	.byte	0xff
	.zero		1


	//   ....[121]....
        /*089c*/ 	.word	0x00009de0
        /*08a0*/ 	.word	0x00000000
        /*08a4*/ 	.word	0x00000000
        /*08a8*/ 	.short	0x010a
        /*08aa*/ 	.byte	0xff
	.zero		1


	//   ....[122]....
        /*08ac*/ 	.word	0x00009e40
        /*08b0*/ 	.word	0x00000000
        /*08b4*/ 	.word	0x00000000
        /*08b8*/ 	.short	0x010a
        /*08ba*/ 	.byte	0xff
	.zero		1


	//   ....[123]....
        /*08bc*/ 	.word	0x00009e90
        /*08c0*/ 	.word	0x0000000c
        /*08c4*/ 	.word	0x00000090
        /*08c8*/ 	.short	0x010a
        /*08ca*/ 	.byte	0xff
	.zero		1


	//   ....[124]....
        /*08cc*/ 	.word	0x00009ef0
        /*08d0*/ 	.word	0x00000000
        /*08d4*/ 	.word	0x00000088
        /*08d8*/ 	.short	0x010a
        /*08da*/ 	.byte	0xff
	.zero		1


	//   ....[125]....
        /*08dc*/ 	.word	0x00009f50
        /*08e0*/ 	.word	0x00000000
        /*08e4*/ 	.word	0x00000060
        /*08e8*/ 	.short	0x010a
        /*08ea*/ 	.byte	0xff
	.zero		1


	//   ....[126]....
        /*08ec*/ 	.word	0x00009fb0
        /*08f0*/ 	.word	0x00000000
        /*08f4*/ 	.word	0x00000068
        /*08f8*/ 	.short	0x010a
        /*08fa*/ 	.byte	0xff
	.zero		1


	//   ....[127]....
        /*08fc*/ 	.word	0x0000a010
        /*0900*/ 	.word	0x00000000
        /*0904*/ 	.word	0x00000070
        /*0908*/ 	.short	0x010a
        /*090a*/ 	.byte	0xff
	.zero		1


	//   ....[128]....
        /*090c*/ 	.word	0x0000a070
        /*0910*/ 	.word	0x00000000
        /*0914*/ 	.word	0x00000078
        /*0918*/ 	.short	0x010a
        /*091a*/ 	.byte	0xff
	.zero		1


	//   ....[129]....
        /*091c*/ 	.word	0x0000a0d0
        /*0920*/ 	.word	0x00000000
        /*0924*/ 	.word	0x00000060
        /*0928*/ 	.short	0x010a
        /*092a*/ 	.byte	0xff
	.zero		1


	//   ....[130]....
        /*092c*/ 	.word	0x0000a130
        /*0930*/ 	.word	0x00000000
        /*0934*/ 	.word	0x00000068
        /*0938*/ 	.short	0x010a
        /*093a*/ 	.byte	0xff
	.zero		1


	//   ....[131]....
        /*093c*/ 	.word	0x0000a190
        /*0940*/ 	.word	0x00000000
        /*0944*/ 	.word	0x00000070
        /*0948*/ 	.short	0x010a
        /*094a*/ 	.byte	0xff
	.zero		1


	//   ....[132]....
        /*094c*/ 	.word	0x0000a1e0
        /*0950*/ 	.word	0x00000003
        /*0954*/ 	.word	0x00000090
        /*0958*/ 	.short	0x010a
        /*095a*/ 	.byte	0xff
	.zero		1


	//   ....[133]....
        /*095c*/ 	.word	0x0000a240
        /*0960*/ 	.word	0x00000000
        /*0964*/ 	.word	0x00000040
        /*0968*/ 	.short	0x010a
        /*096a*/ 	.byte	0xff
	.zero		1


	//   ....[134]....
        /*096c*/ 	.word	0x0000a290
        /*0970*/ 	.word	0x00000065
        /*0974*/ 	.word	0x000000b0
        /*0978*/ 	.short	0x010a
        /*097a*/ 	.byte	0xff
	.zero		1


	//   ....[135]....
        /*097c*/ 	.word	0x0000a2e0
        /*0980*/ 	.word	0x00000003
        /*0984*/ 	.word	0x00000040
        /*0988*/ 	.short	0x010a
        /*098a*/ 	.byte	0xff
	.zero		1


	//   ....[136]....
        /*098c*/ 	.word	0x0000a330
        /*0990*/ 	.word	0x0000006d
        /*0994*/ 	.word	0x00000040
        /*0998*/ 	.short	0x010a
        /*099a*/ 	.byte	0xff
	.zero		1


	//   ....[137]....
        /*099c*/ 	.word	0x0000a380
        /*09a0*/ 	.word	0x0000006e
        /*09a4*/ 	.word	0x00000040
        /*09a8*/ 	.short	0x010a
        /*09aa*/ 	.byte	0xff
	.zero		1


	//----- nvinfo : EIATTR_NUM_MBARRIERS
	.align		4
.L_47:
        /*09ac*/ 	.byte	0x03, 0x38
        /*09ae*/ 	.short	0x0022


	//----- nvinfo : EIATTR_EXIT_INSTR_OFFSETS
	.align		4
        /*09b0*/ 	.byte	0x04, 0x1c
        /*09b2*/ 	.short	(.L_49 - .L_48)


	//   ....[0]....
.L_48:
        /*09b4*/ 	.word	0x00002bc0


	//   ....[1]....
        /*09b8*/ 	.word	0x000030d0


	//   ....[2]....
        /*09bc*/ 	.word	0x00003130


	//   ....[3]....
        /*09c0*/ 	.word	0x000040b0


	//   ....[4]....
        /*09c4*/ 	.word	0x00005230


	//   ....[5]....
        /*09c8*/ 	.word	0x00005270


	//   ....[6]....
        /*09cc*/ 	.word	0x000096f0


	//   ....[7]....
        /*09d0*/ 	.word	0x00009760


	//   ....[8]....
        /*09d4*/ 	.word	0x00009790


	//   ....[9]....
        /*09d8*/ 	.word	0x00009810


	//----- nvinfo : EIATTR_MAX_THREADS
	.align		4
.L_49:
        /*09dc*/ 	.byte	0x04, 0x05
        /*09de*/ 	.short	(.L_51 - .L_50)
.L_50:
        /*09e0*/ 	.word	0x00000100
        /*09e4*/ 	.word	0x00000001
        /*09e8*/ 	.word	0x00000001


	//----- nvinfo : EIATTR_CRS_STACK_SIZE
	.align		4
.L_51:
        /*09ec*/ 	.byte	0x04, 0x1e
        /*09ee*/ 	.short	(.L_53 - .L_52)
.L_52:
        /*09f0*/ 	.word	0x00000000


	//----- nvinfo : EIATTR_CBANK_PARAM_SIZE
	.align		4
.L_53:
        /*09f4*/ 	.byte	0x03, 0x19
        /*09f6*/ 	.short	0x0800


	//----- nvinfo : EIATTR_PARAM_CBANK
	.align		4
        /*09f8*/ 	.byte	0x04, 0x0a
        /*09fa*/ 	.short	(.L_55 - .L_54)
	.align		4
.L_54:
        /*09fc*/ 	.word	index@(.nv.constant0._ZN7cutlass13device_kernelINS_4gemm6kernel13GemmUniversalIN4cute5tupleIJiiiiEEENS1_10collective13CollectiveMmaINS1_35MainloopSm100TmaUmmaWarpSpecializedILi4ELi2ELi4ENS5_IJNS4_1CILi2EEENSA_ILi4EEENSA_ILi1EEEEEEEENS5_IJNSA_ILi64EEENSA_ILi256EEESG_EEENS_6half_tENS5_IJlSD_lEEESJ_SK_NS4_8TiledMMAINS4_8MMA_AtomIJNS4_20SM100_MMA_F16BF16_SSISJ_SJ_fLi64ELi256ELNS4_4UMMA5MajorE0ELSP_0ELNSO_7ScaleInE0ELSQ_0EEEEEENS4_6LayoutINS5_IJSD_SD_SD_EEENS5_IJNSA_ILi0EEESV_SV_EEEEENS5_IJNS4_10UnderscoreESY_SY_EEEEENS4_23SM90_TMA_LOAD_MULTICASTENS4_14ComposedLayoutINS4_7SwizzleILi3ELi4ELi3EEENS4_18smem_ptr_flag_bitsILi16EEENST_INS5_IJNSA_ILi8EEESG_EEENS5_IJSG_SD_EEEEEEEvNS4_8identityES11_S1B_vS1C_EENS_8epilogue10collective18CollectiveEpilogueINS1E_23Sm100TmaWarpSpecializedILi4ELi2ELi32ELb1ELb0EEEJSI_NS5_IJNST_ISG_SD_EES1J_EEESJ_SK_SJ_SK_NS1E_6fusion15FusionCallbacksIS1I_NS1L_17LinearCombinationISJ_fSJ_fLNS_15FloatRoundStyleE2EEESI_S1K_JEEENS4_5SM1004TMEM4LOAD26SM100_TMEM_LOAD_16dp256b8xENS4_13SM90_TMA_LOADES1B_NS4_17SM75_U32x4_LDSM_NENS4_14SM90_TMA_STOREES1B_NS4_17SM90_U32x4_STSM_NENS4_39AutoVectorizingCopyWithAssumedAlignmentILi128EEEEEEvvEEEEvNT_6ParamsE)
        /*0a00*/ 	.short	0x0380
        /*0a02*/ 	.short	0x0800


	//----- nvinfo : EIATTR_SW_WAR
	.align		4
.L_55:
        /*0a04*/ 	.byte	0x04, 0x36
        /*0a06*/ 	.short	(.L_57 - .L_56)
.L_56:
        /*0a08*/ 	.word	0x00000008
.L_57:


//--------------------- .nv.callgraph             --------------------------
	.section	.nv.callgraph,"",@"SHT_CUDA_CALLGRAPH"
	.align	4
	.sectionentsize	8
	.align		4
        /*0000*/ 	.word	0x00000000
	.align		4
        /*0004*/ 	.word	0xffffffff
	.align		4
        /*0008*/ 	.word	index@(_ZN7cutlass13device_kernelINS_4gemm6kernel13GemmUniversalIN4cute5tupleIJiiiiEEENS1_10collective13CollectiveMmaINS1_35MainloopSm100TmaUmmaWarpSpecializedILi4ELi2ELi4ENS5_IJNS4_1CILi2EEENSA_ILi4EEENSA_ILi1EEEEEEEENS5_IJNSA_ILi64EEENSA_ILi256EEESG_EEENS_6half_tENS5_IJlSD_lEEESJ_SK_NS4_8TiledMMAINS4_8MMA_AtomIJNS4_20SM100_MMA_F16BF16_SSISJ_SJ_fLi64ELi256ELNS4_4UMMA5MajorE0ELSP_0ELNSO_7ScaleInE0ELSQ_0EEEEEENS4_6LayoutINS5_IJSD_SD_SD_EEENS5_IJNSA_ILi0EEESV_SV_EEEEENS5_IJNS4_10UnderscoreESY_SY_EEEEENS4_23SM90_TMA_LOAD_MULTICASTENS4_14ComposedLayoutINS4_7SwizzleILi3ELi4ELi3EEENS4_18smem_ptr_flag_bitsILi16EEENST_INS5_IJNSA_ILi8EEESG_EEENS5_IJSG_SD_EEEEEEEvNS4_8identityES11_S1B_vS1C_EENS_8epilogue10collective18CollectiveEpilogueINS1E_23Sm100TmaWarpSpecializedILi4ELi2ELi32ELb1ELb0EEEJSI_NS5_IJNST_ISG_SD_EES1J_EEESJ_SK_SJ_SK_NS1E_6fusion15FusionCallbacksIS1I_NS1L_17LinearCombinationISJ_fSJ_fLNS_15FloatRoundStyleE2EEESI_S1K_JEEENS4_5SM1004TMEM4LOAD26SM100_TMEM_LOAD_16dp256b8xENS4_13SM90_TMA_LOADES1B_NS4_17SM75_U32x4_LDSM_NENS4_14SM90_TMA_STOREES1B_NS4_17SM90_U32x4_STSM_NENS4_39AutoVectorizingCopyWithAssumedAlignmentILi128EEEEEEvvEEEEvNT_6ParamsE)
	.align		4
        /*000c*/ 	.word	index@(__assertfail)
	.align		4
        /*0010*/ 	.word	0x00000000
	.align		4
        /*0014*/ 	.word	0xfffffffe
	.align		4
        /*0018*/ 	.word	0x00000000
	.align		4
        /*001c*/ 	.word	0xfffffffd
	.align		4
        /*0020*/ 	.word	0x00000000
	.align		4
        /*0024*/ 	.word	0xfffffffc


//--------------------- .nv.constant4             --------------------------
	.section	.nv.constant4,"a",@progbits
	.align	8
	.align		8
.nv.constant4:
        /*0000*/ 	.dword	__assertfail
	.align		8
        /*0008*/ 	.dword	__unnamed_1
	.align		8
        /*0010*/ 	.dword	__unnamed_2
	.align		8
        /*0018*/ 	.dword	_ZN40_INTERNAL_5eae6924_4_k_cu_c7ca5640_339194cuda3std3__45__cpo5beginE
	.align		8
        /*0020*/ 	.dword	_ZN40_INTERNAL_5eae6924_4_k_cu_c7ca5640_339194cuda3std3__45__cpo3endE
	.align		8
        /*0028*/ 	.dword	_ZN40_INTERNAL_5eae6924_4_k_cu_c7ca5640_339194cuda3std3__45__cpo6cbeginE
	.align		8
        /*0030*/ 	.dword	_ZN40_INTERNAL_5eae6924_4_k_cu_c7ca5640_339194cuda3std3__45__cpo4cendE
	.align		8
        /*0038*/ 	.dword	_ZN40_INTERNAL_5eae6924_4_k_cu_c7ca5640_339194cuda3std3__442_GLOBAL__N__5eae6924_4_k_cu_c7ca5640_339196ignoreE
	.align		8
        /*0040*/ 	.dword	_ZN40_INTERNAL_5eae6924_4_k_cu_c7ca5640_339194cuda3std3__419piecewise_constructE
	.align		8
        /*0048*/ 	.dword	_ZN40_INTERNAL_5eae6924_4_k_cu_c7ca5640_339194cuda3std3__48in_placeE
	.align		8
        /*0050*/ 	.dword	_ZN40_INTERNAL_5eae6924_4_k_cu_c7ca5640_339194cuda3std6ranges3__45__cpo4swapE
	.align		8
        /*0058*/ 	.dword	_ZN40_INTERNAL_5eae6924_4_k_cu_c7ca5640_339194cuda3std6ranges3__45__cpo9iter_moveE
	.align		8
        /*0060*/ 	.dword	_ZN40_INTERNAL_5eae6924_4_k_cu_c7ca5640_339194cute7productE
	.align		8
        /*0068*/ 	.dword	_ZN40_INTERNAL_5eae6924_4_k_cu_c7ca5640_339194cute1_E
	.align		8
        /*0070*/ 	.dword	$str$25
	.align		8
        /*0078*/ 	.dword	$str$26
	.align		8
        /*0080*/ 	.dword	$str$27
	.align		8
        /*0088*/ 	.dword	$str$28


//--------------------- .text._ZN7cutlass13device_kernelINS_4gemm6kernel13GemmUniversalIN4cute5tupleIJiiiiEEENS1_10collective13CollectiveMmaINS1_35MainloopSm100TmaUmmaWarpSpecializedILi4ELi2ELi4ENS5_IJNS4_1CILi2EEENSA_ILi4EEENSA_ILi1EEEEEEEENS5_IJNSA_ILi64EEENSA_ILi256EEESG_EEENS_6half_tENS5_IJlSD_lEEESJ_SK_NS4_8TiledMMAINS4_8MMA_AtomIJNS4_20SM100_MMA_F16BF16_SSISJ_SJ_fLi64ELi256ELNS4_4UMMA5MajorE0ELSP_0ELNSO_7ScaleInE0ELSQ_0EEEEEENS4_6LayoutINS5_IJSD_SD_SD_EEENS5_IJNSA_ILi0EEESV_SV_EEEEENS5_IJNS4_10UnderscoreESY_SY_EEEEENS4_23SM90_TMA_LOAD_MULTICASTENS4_14ComposedLayoutINS4_7SwizzleILi3ELi4ELi3EEENS4_18smem_ptr_flag_bitsILi16EEENST_INS5_IJNSA_ILi8EEESG_EEENS5_IJSG_SD_EEEEEEEvNS4_8identityES11_S1B_vS1C_EENS_8epilogue10collective18CollectiveEpilogueINS1E_23Sm100TmaWarpSpecializedILi4ELi2ELi32ELb1ELb0EEEJSI_NS5_IJNST_ISG_SD_EES1J_EEESJ_SK_SJ_SK_NS1E_6fusion15FusionCallbacksIS1I_NS1L_17LinearCombinationISJ_fSJ_fLNS_15FloatRoundStyleE2EEESI_S1K_JEEENS4_5SM1004TMEM4LOAD26SM100_TMEM_LOAD_16dp256b8xENS4_13SM90_TMA_LOADES1B_NS4_17SM75_U32x4_LDSM_NENS4_14SM90_TMA_STOREES1B_NS4_17SM90_U32x4_STSM_NENS4_39AutoVectorizingCopyWithAssumedAlignmentILi128EEEEEEvvEEEEvNT_6ParamsE --------------------------
	.section	.text._ZN7cutlass13device_kernelINS_4gemm6kernel13GemmUniversalIN4cute5tupleIJiiiiEEENS1_10collective13CollectiveMmaINS1_35MainloopSm100TmaUmmaWarpSpecializedILi4ELi2ELi4ENS5_IJNS4_1CILi2EEENSA_ILi4EEENSA_ILi1EEEEEEEENS5_IJNSA_ILi64EEENSA_ILi256EEESG_EEENS_6half_tENS5_IJlSD_lEEESJ_SK_NS4_8TiledMMAINS4_8MMA_AtomIJNS4_20SM100_MMA_F16BF16_SSISJ_SJ_fLi64ELi256ELNS4_4UMMA5MajorE0ELSP_0ELNSO_7ScaleInE0ELSQ_0EEEEEENS4_6LayoutINS5_IJSD_SD_SD_EEENS5_IJNSA_ILi0EEESV_SV_EEEEENS5_IJNS4_10UnderscoreESY_SY_EEEEENS4_23SM90_TMA_LOAD_MULTICASTENS4_14ComposedLayoutINS4_7SwizzleILi3ELi4ELi3EEENS4_18smem_ptr_flag_bitsILi16EEENST_INS5_IJNSA_ILi8EEESG_EEENS5_IJSG_SD_EEEEEEEvNS4_8identityES11_S1B_vS1C_EENS_8epilogue10collective18CollectiveEpilogueINS1E_23Sm100TmaWarpSpecializedILi4ELi2ELi32ELb1ELb0EEEJSI_NS5_IJNST_ISG_SD_EES1J_EEESJ_SK_SJ_SK_NS1E_6fusion15FusionCallbacksIS1I_NS1L_17LinearCombinationISJ_fSJ_fLNS_15FloatRoundStyleE2EEESI_S1K_JEEENS4_5SM1004TMEM4LOAD26SM100_TMEM_LOAD_16dp256b8xENS4_13SM90_TMA_LOADES1B_NS4_17SM75_U32x4_LDSM_NENS4_14SM90_TMA_STOREES1B_NS4_17SM90_U32x4_STSM_NENS4_39AutoVectorizingCopyWithAssumedAlignmentILi128EEEEEEvvEEEEvNT_6ParamsE,"ax",@progbits
	.align	128
.text._ZN7cutlass13device_kernelINS_4gemm6kernel13GemmUniversalIN4cute5tupleIJiiiiEEENS1_10collective13CollectiveMmaINS1_35MainloopSm100TmaUmmaWarpSpecializedILi4ELi2ELi4ENS5_IJNS4_1CILi2EEENSA_ILi4EEENSA_ILi1EEEEEEEENS5_IJNSA_ILi64EEENSA_ILi256EEESG_EEENS_6half_tENS5_IJlSD_lEEESJ_SK_NS4_8TiledMMAINS4_8MMA_AtomIJNS4_20SM100_MMA_F16BF16_SSISJ_SJ_fLi64ELi256ELNS4_4UMMA5MajorE0ELSP_0ELNSO_7ScaleInE0ELSQ_0EEEEEENS4_6LayoutINS5_IJSD_SD_SD_EEENS5_IJNSA_ILi0EEESV_SV_EEEEENS5_IJNS4_10UnderscoreESY_SY_EEEEENS4_23SM90_TMA_LOAD_MULTICASTENS4_14ComposedLayoutINS4_7SwizzleILi3ELi4ELi3EEENS4_18smem_ptr_flag_bitsILi16EEENST_INS5_IJNSA_ILi8EEESG_EEENS5_IJSG_SD_EEEEEEEvNS4_8identityES11_S1B_vS1C_EENS_8epilogue10collective18CollectiveEpilogueINS1E_23Sm100TmaWarpSpecializedILi4ELi2ELi32ELb1ELb0EEEJSI_NS5_IJNST_ISG_SD_EES1J_EEESJ_SK_SJ_SK_NS1E_6fusion15FusionCallbacksIS1I_NS1L_17LinearCombinationISJ_fSJ_fLNS_15FloatRoundStyleE2EEESI_S1K_JEEENS4_5SM1004TMEM4LOAD26SM100_TMEM_LOAD_16dp256b8xENS4_13SM90_TMA_LOADES1B_NS4_17SM75_U32x4_LDSM_NENS4_14SM90_TMA_STOREES1B_NS4_17SM90_U32x4_STSM_NENS4_39AutoVectorizingCopyWithAssumedAlignmentILi128EEEEEEvvEEEEvNT_6ParamsE:
        .type           _ZN7cutlass13device_kernelINS_4gemm6kernel13GemmUniversalIN4cute5tupleIJiiiiEEENS1_10collective13CollectiveMmaINS1_35MainloopSm100TmaUmmaWarpSpecializedILi4ELi2ELi4ENS5_IJNS4_1CILi2EEENSA_ILi4EEENSA_ILi1EEEEEEEENS5_IJNSA_ILi64EEENSA_ILi256EEESG_EEENS_6half_tENS5_IJlSD_lEEESJ_SK_NS4_8TiledMMAINS4_8MMA_AtomIJNS4_20SM100_MMA_F16BF16_SSISJ_SJ_fLi64ELi256ELNS4_4UMMA5MajorE0ELSP_0ELNSO_7ScaleInE0ELSQ_0EEEEEENS4_6LayoutINS5_IJSD_SD_SD_EEENS5_IJNSA_ILi0EEESV_SV_EEEEENS5_IJNS4_10UnderscoreESY_SY_EEEEENS4_23SM90_TMA_LOAD_MULTICASTENS4_14ComposedLayoutINS4_7SwizzleILi3ELi4ELi3EEENS4_18smem_ptr_flag_bitsILi16EEENST_INS5_IJNSA_ILi8EEESG_EEENS5_IJSG_SD_EEEEEEEvNS4_8identityES11_S1B_vS1C_EENS_8epilogue10collective18CollectiveEpilogueINS1E_23Sm100TmaWarpSpecializedILi4ELi2ELi32ELb1ELb0EEEJSI_NS5_IJNST_ISG_SD_EES1J_EEESJ_SK_SJ_SK_NS1E_6fusion15FusionCallbacksIS1I_NS1L_17LinearCombinationISJ_fSJ_fLNS_15FloatRoundStyleE2EEESI_S1K_JEEENS4_5SM1004TMEM4LOAD26SM100_TMEM_LOAD_16dp256b8xENS4_13SM90_TMA_LOADES1B_NS4_17SM75_U32x4_LDSM_NENS4_14SM90_TMA_STOREES1B_NS4_17SM90_U32x4_STSM_NENS4_39AutoVectorizingCopyWithAssumedAlignmentILi128EEEEEEvvEEEEvNT_6ParamsE,@function
        .size           _ZN7cutlass13device_kernelINS_4gemm6kernel13GemmUniversalIN4cute5tupleIJiiiiEEENS1_10collective13CollectiveMmaINS1_35MainloopSm100TmaUmmaWarpSpecializedILi4ELi2ELi4ENS5_IJNS4_1CILi2EEENSA_ILi4EEENSA_ILi1EEEEEEEENS5_IJNSA_ILi64EEENSA_ILi256EEESG_EEENS_6half_tENS5_IJlSD_lEEESJ_SK_NS4_8TiledMMAINS4_8MMA_AtomIJNS4_20SM100_MMA_F16BF16_SSISJ_SJ_fLi64ELi256ELNS4_4UMMA5MajorE0ELSP_0ELNSO_7ScaleInE0ELSQ_0EEEEEENS4_6LayoutINS5_IJSD_SD_SD_EEENS5_IJNSA_ILi0EEESV_SV_EEEEENS5_IJNS4_10UnderscoreESY_SY_EEEEENS4_23SM90_TMA_LOAD_MULTICASTENS4_14ComposedLayoutINS4_7SwizzleILi3ELi4ELi3EEENS4_18smem_ptr_flag_bitsILi16EEENST_INS5_IJNSA_ILi8EEESG_EEENS5_IJSG_SD_EEEEEEEvNS4_8identityES11_S1B_vS1C_EENS_8epilogue10collective18CollectiveEpilogueINS1E_23Sm100TmaWarpSpecializedILi4ELi2ELi32ELb1ELb0EEEJSI_NS5_IJNST_ISG_SD_EES1J_EEESJ_SK_SJ_SK_NS1E_6fusion15FusionCallbacksIS1I_NS1L_17LinearCombinationISJ_fSJ_fLNS_15FloatRoundStyleE2EEESI_S1K_JEEENS4_5SM1004TMEM4LOAD26SM100_TMEM_LOAD_16dp256b8xENS4_13SM90_TMA_LOADES1B_NS4_17SM75_U32x4_LDSM_NENS4_14SM90_TMA_STOREES1B_NS4_17SM90_U32x4_STSM_NENS4_39AutoVectorizingCopyWithAssumedAlignmentILi128EEEEEEvvEEEEvNT_6ParamsE,(.L_x_183 - _ZN7cutlass13device_kernelINS_4gemm6kernel13GemmUniversalIN4cute5tupleIJiiiiEEENS1_10collective13CollectiveMmaINS1_35MainloopSm100TmaUmmaWarpSpecializedILi4ELi2ELi4ENS5_IJNS4_1CILi2EEENSA_ILi4EEENSA_ILi1EEEEEEEENS5_IJNSA_ILi64EEENSA_ILi256EEESG_EEENS_6half_tENS5_IJlSD_lEEESJ_SK_NS4_8TiledMMAINS4_8MMA_AtomIJNS4_20SM100_MMA_F16BF16_SSISJ_SJ_fLi64ELi256ELNS4_4UMMA5MajorE0ELSP_0ELNSO_7ScaleInE0ELSQ_0EEEEEENS4_6LayoutINS5_IJSD_SD_SD_EEENS5_IJNSA_ILi0EEESV_SV_EEEEENS5_IJNS4_10UnderscoreESY_SY_EEEEENS4_23SM90_TMA_LOAD_MULTICASTENS4_14ComposedLayoutINS4_7SwizzleILi3ELi4ELi3EEENS4_18smem_ptr_flag_bitsILi16EEENST_INS5_IJNSA_ILi8EEESG_EEENS5_IJSG_SD_EEEEEEEvNS4_8identityES11_S1B_vS1C_EENS_8epilogue10collective18CollectiveEpilogueINS1E_23Sm100TmaWarpSpecializedILi4ELi2ELi32ELb1ELb0EEEJSI_NS5_IJNST_ISG_SD_EES1J_EEESJ_SK_SJ_SK_NS1E_6fusion15FusionCallbacksIS1I_NS1L_17LinearCombinationISJ_fSJ_fLNS_15FloatRoundStyleE2EEESI_S1K_JEEENS4_5SM1004TMEM4LOAD26SM100_TMEM_LOAD_16dp256b8xENS4_13SM90_TMA_LOADES1B_NS4_17SM75_U32x4_LDSM_NENS4_14SM90_TMA_STOREES1B_NS4_17SM90_U32x4_STSM_NENS4_39AutoVectorizingCopyWithAssumedAlignmentILi128EEEEEEvvEEEEvNT_6ParamsE)
        .other          _ZN7cutlass13device_kernelINS_4gemm6kernel13GemmUniversalIN4cute5tupleIJiiiiEEENS1_10collective13CollectiveMmaINS1_35MainloopSm100TmaUmmaWarpSpecializedILi4ELi2ELi4ENS5_IJNS4_1CILi2EEENSA_ILi4EEENSA_ILi1EEEEEEEENS5_IJNSA_ILi64EEENSA_ILi256EEESG_EEENS_6half_tENS5_IJlSD_lEEESJ_SK_NS4_8TiledMMAINS4_8MMA_AtomIJNS4_20SM100_MMA_F16BF16_SSISJ_SJ_fLi64ELi256ELNS4_4UMMA5MajorE0ELSP_0ELNSO_7ScaleInE0ELSQ_0EEEEEENS4_6LayoutINS5_IJSD_SD_SD_EEENS5_IJNSA_ILi0EEESV_SV_EEEEENS5_IJNS4_10UnderscoreESY_SY_EEEEENS4_23SM90_TMA_LOAD_MULTICASTENS4_14ComposedLayoutINS4_7SwizzleILi3ELi4ELi3EEENS4_18smem_ptr_flag_bitsILi16EEENST_INS5_IJNSA_ILi8EEESG_EEENS5_IJSG_SD_EEEEEEEvNS4_8identityES11_S1B_vS1C_EENS_8epilogue10collective18CollectiveEpilogueINS1E_23Sm100TmaWarpSpecializedILi4ELi2ELi32ELb1ELb0EEEJSI_NS5_IJNST_ISG_SD_EES1J_EEESJ_SK_SJ_SK_NS1E_6fusion15FusionCallbacksIS1I_NS1L_17LinearCombinationISJ_fSJ_fLNS_15FloatRoundStyleE2EEESI_S1K_JEEENS4_5SM1004TMEM4LOAD26SM100_TMEM_LOAD_16dp256b8xENS4_13SM90_TMA_LOADES1B_NS4_17SM75_U32x4_LDSM_NENS4_14SM90_TMA_STOREES1B_NS4_17SM90_U32x4_STSM_NENS4_39AutoVectorizingCopyWithAssumedAlignmentILi128EEEEEEvvEEEEvNT_6ParamsE,@"STO_CUDA_ENTRY STV_DEFAULT"
_ZN7cutlass13device_kernelINS_4gemm6kernel13GemmUniversalIN4cute5tupleIJiiiiEEENS1_10collective13CollectiveMmaINS1_35MainloopSm100TmaUmmaWarpSpecializedILi4ELi2ELi4ENS5_IJNS4_1CILi2EEENSA_ILi4EEENSA_ILi1EEEEEEEENS5_IJNSA_ILi64EEENSA_ILi256EEESG_EEENS_6half_tENS5_IJlSD_lEEESJ_SK_NS4_8TiledMMAINS4_8MMA_AtomIJNS4_20SM100_MMA_F16BF16_SSISJ_SJ_fLi64ELi256ELNS4_4UMMA5MajorE0ELSP_0ELNSO_7ScaleInE0ELSQ_0EEEEEENS4_6LayoutINS5_IJSD_SD_SD_EEENS5_IJNSA_ILi0EEESV_SV_EEEEENS5_IJNS4_10UnderscoreESY_SY_EEEEENS4_23SM90_TMA_LOAD_MULTICASTENS4_14ComposedLayoutINS4_7SwizzleILi3ELi4ELi3EEENS4_18smem_ptr_flag_bitsILi16EEENST_INS5_IJNSA_ILi8EEESG_EEENS5_IJSG_SD_EEEEEEEvNS4_8identityES11_S1B_vS1C_EENS_8epilogue10collective18CollectiveEpilogueINS1E_23Sm100TmaWarpSpecializedILi4ELi2ELi32ELb1ELb0EEEJSI_NS5_IJNST_ISG_SD_EES1J_EEESJ_SK_SJ_SK_NS1E_6fusion15FusionCallbacksIS1I_NS1L_17LinearCombinationISJ_fSJ_fLNS_15FloatRoundStyleE2EEESI_S1K_JEEENS4_5SM1004TMEM4LOAD26SM100_TMEM_LOAD_16dp256b8xENS4_13SM90_TMA_LOADES1B_NS4_17SM75_U32x4_LDSM_NENS4_14SM90_TMA_STOREES1B_NS4_17SM90_U32x4_STSM_NENS4_39AutoVectorizingCopyWithAssumedAlignmentILi128EEEEEEvvEEEEvNT_6ParamsE:
[----:B------:R-:W1:Y:S01]  /*0000*/  LDC R1, c[0x0][0x37c] ;  /* 0x0000df00ff017b82 */ /* 0x000e620000000800 */
[----:B------:R-:W2:Y:S01]  /*0010*/  S2R R97, SR_TID.X ;  /* 0x0000000000617919 */ /* 0x000ea20000002100 */
[----:B------:R-:W3:Y:S01]  /*0020*/  LDCU.64 UR8, c[0x0][0x890] ;  /* 0x00011200ff0877ac */ /* 0x000ee20008000a00 */
[----:B------:R-:W-:Y:S02]  /*0030*/  PRMT R85, RZ, 0x7610, R85 ;  /* 0x00007610ff557816 */ /* 0x000fe40000000055 */
[----:B------:R-:W-:Y:S02]  /*0040*/  ELECT P3, URZ, PT ;  /* 0x0000000000ff782f */ /* 0x000fe40003860000 */
[----:B---3--:R-:W-:-:S04]  /*0050*/  ISETP.NE.U32.AND P0, PT, RZ, UR8, PT ;  /* 0x00000008ff007c0c */ /* 0x008fc8000bf05070 */
[----:B------:R-:W-:Y:S02]  /*0060*/  ISETP.NE.AND.EX P1, PT, RZ, UR9, PT, P0 ;  /* 0x00000009ff007c0c */ /* 0x000fe4000bf25300 */
[----:B--2---:R-:W-:-:S05]  /*0070*/  SHF.R.U32.HI R86, RZ, 0x5, R97 ;  /* 0x00000005ff567819 */ /* 0x004fca0000011661 */
[----:B------:R-:W2:Y:S02]  /*0080*/  SHFL.IDX PT, R0, R86, RZ, 0x1f ;  /* 0x00001fff56007589 */ /* 0x000ea400000e0000 */
[----:B--2---:R-:W-:-:S04]  /*0090*/  R2UR UR17, R0 ;  /* 0x00000000001172ca */ /* 0x004fc800000e0000 */
[----:B-1----:R-:W-:Y:S05]  /*00a0*/  @P1 BRA `(.L_x_0) ;  /* 0x0000000000301947 */ /* 0x002fea0003800000 */
[----:B------:R-:W1:Y:S02]  /*00b0*/  LDCU.64 UR4, c[0x0][0x888] ;  /* 0x00011100ff0477ac */ /* 0x000e640008000a00 */
[----:B-1----:R-:W-:-:S04]  /*00c0*/  UISETP.NE.U32.AND UP0, UPT, UR4, URZ, UPT ;  /* 0x000000ff0400728c */ /* 0x002fc8000bf05070 */
[----:B------:R-:W-:-:S09]  /*00d0*/  UISETP.NE.AND.EX UP0, UPT, UR5, URZ, UPT, UP0 ;  /* 0x000000ff0500728c */ /* 0x000fd2000bf05300 */
[----:B------:R-:W-:Y:S05]  /*00e0*/  BRA.U !UP0, `(.L_x_1) ;  /* 0x0000000108147547 */ /* 0x000fea000b800000 */
[----:B------:R-:W1:Y:S01]  /*00f0*/  LDC.64 R2, c[0x0][0x888] ;  /* 0x00022200ff027b82 */ /* 0x000e620000000a00 */
[----:B------:R-:W1:Y:S02]  /*0100*/  LDCU.64 UR4, c[0x0][0x358] ;  /* 0x00006b00ff0477ac */ /* 0x000e640008000a00 */
[----:B-1----:R1:W5:Y:S01]  /*0110*/  LDG.E R41, desc[UR4][R2.64] ;  /* 0x0000000402297981 */ /* 0x002362000c1e1900 */
[----:B------:R-:W-:Y:S01]  /*0120*/  HFMA2 R85, -RZ, RZ, 0, 5.9604644775390625e-08 ;  /* 0x00000001ff557431 */ /* 0x000fe200000001ff */
[----:B------:R-:W-:Y:S05]  /*0130*/  BRA `(.L_x_0) ;  /* 0x00000000000c7947 */ /* 0x000fea0003800000 */
.L_x_1:
[----:B------:R-:W1:Y:S01]  /*0140*/  LDCU UR4, c[0x0][0x880] ;  /* 0x00011000ff0477ac */ /* 0x000e620008000800 */
[----:B------:R-:W-:Y:S01]  /*0150*/  HFMA2 R85, -RZ, RZ, 0, 5.9604644775390625e-08 ;  /* 0x00000001ff557431 */ /* 0x000fe200000001ff */
[----:B-1----:R-:W-:-:S07]  /*0160*/  MOV R41, UR4 ;  /* 0x0000000400297c02 */ /* 0x002fce0008000f00 */
.L_x_0:
[----:B------:R-:W2:Y:S02]  /*0170*/  LDCU.64 UR4, c[0x0][0x8b0] ;  /* 0x00011600ff0477ac */ /* 0x000ea40008000a00 */
[----:B--2---:R-:W-:-:S04]  /*0180*/  UISETP.NE.U32.AND UP0, UPT, UR4, URZ, UPT ;  /* 0x000000ff0400728c */ /* 0x004fc8000bf05070 */
[----:B------:R-:W-:-:S09]  /*0190*/  UISETP.NE.AND.EX UP0, UPT, UR5, URZ, UPT, UP0 ;  /* 0x000000ff0500728c */ /* 0x000fd2000bf05300 */
[----:B------:R-:W-:Y:S05]  /*01a0*/  BRA.U UP0, `(.L_x_2) ;  /* 0x0000000100287547 */ /* 0x000fea000b800000 */
[----:B------:R-:W2:Y:S02]  /*01b0*/  LDCU.64 UR4, c[0x0][0x8a8] ;  /* 0x00011500ff0477ac */ /* 0x000ea40008000a00 */
[----:B--2---:R-:W-:-:S04]  /*01c0*/  UISETP.NE.U32.AND UP0, UPT, UR4, URZ, UPT ;  /* 0x000000ff0400728c */ /* 0x004fc8000bf05070 */
[----:B------:R-:W-:-:S09]  /*01d0*/  UISETP.NE.AND.EX UP0, UPT, UR5, URZ, UPT, UP0 ;  /* 0x000000ff0500728c */ /* 0x000fd2000bf05300 */
[----:B------:R-:W-:Y:S05]  /*01e0*/  BRA.U !UP0, `(.L_x_3) ;  /* 0x0000000108107547 */ /* 0x000fea000b800000 */
[----:B------:R-:W2:Y:S01]  /*01f0*/  LDC.64 R38, c[0x0][0x8a8] ;  /* 0x00022a00ff267b82 */ /* 0x000ea20000000a00 */
[----:B------:R-:W2:Y:S02]  /*0200*/  LDCU.64 UR4, c[0x0][0x358] ;  /* 0x00006b00ff0477ac */ /* 0x000ea40008000a00 */
[----:B--2---:R2:W5:Y:S01]  /*0210*/  LDG.E R38, desc[UR4][R38.64] ;  /* 0x0000000426267981 */ /* 0x004562000c1e1900 */
[----:B------:R-:W-:Y:S05]  /*0220*/  BRA `(.L_x_2) ;  /* 0x0000000000087947 */ /* 0x000fea0003800000 */
.L_x_3:
[----:B------:R-:W2:Y:S02]  /*0230*/  LDCU UR4, c[0x0][0x8a0] ;  /* 0x00011400ff0477ac */ /* 0x000ea40008000800 */
[----:B--2---:R-:W-:Y:S02]  /*0240*/  MOV R38, UR4 ;  /* 0x0000000400267c02 */ /* 0x004fe40008000f00 */
.L_x_2:
[----:B------:R-:W-:Y:S01]  /*0250*/  IMAD.U32 R0, RZ, RZ, UR17 ;  /* 0x00000011ff007e24 */ /* 0x000fe2000f8e00ff */
[----:B------:R-:W-:Y:S04]  /*0260*/  BSSY.RECONVERGENT B0, `(.L_x_4) ;  /* 0x000000c000007945 */ /* 0x000fe80003800200 */
[C---:B------:R-:W-:Y:S02]  /*0270*/  ISETP.NE.OR P2, PT, R0.reuse, 0x1, !P3 ;  /* 0x000000010000780c */ /* 0x040fe40005f45670 */
[----:B------:R-:W-:-:S11]  /*0280*/  ISETP.NE.OR P1, PT, R0, 0x3, !P3 ;  /* 0x000000030000780c */ /* 0x000fd60005f25670 */
[----:B------:R-:W-:Y:S05]  /*0290*/  @P2 BRA `(.L_x_5) ;  /* 0x0000000000202947 */ /* 0x000fea0003800000 */
[----:B------:R-:W3:Y:S02]  /*02a0*/  LDCU.64 UR4, c[0x0][0x348] ;  /* 0x00006900ff0477ac */ /* 0x000ee40008000a00 */
[----:B---3--:R-:W-:Y:S02]  /*02b0*/  UIADD3 UR6, UP1, UPT, UR4, 0x80, URZ ;  /* 0x0000008004067890 */ /* 0x008fe4000ff3e0ff */
[----:B------:R-:W-:Y:S02]  /*02c0*/  UIADD3 UR4, UP0, UPT, UR4, 0x180, URZ ;  /* 0x0000018004047890 */ /* 0x000fe4000ff1e0ff */
[----:B------:R-:W-:Y:S02]  /*02d0*/  UIADD3.X UR7, UPT, UPT, URZ, UR5, URZ, UP1, !UPT ;  /* 0x00000005ff077290 */ /* 0x000fe40008ffe4ff */
[----:B------:R-:W-:-:S07]  /*02e0*/  UIADD3.X UR5, UPT, UPT, URZ, UR5, URZ, UP0, !UPT ;  /* 0x00000005ff057290 */ /* 0x000fce00087fe4ff */
[----:B------:R3:W-:Y:S02]  /*02f0*/  UTMACCTL.PF [UR6] ;  /* 0x00000000060079b9 */ /* 0x0007e40008040000 */
[----:B------:R3:W-:Y:S02]  /*0300*/  UTMACCTL.PF [UR4] ;  /* 0x00000000040079b9 */ /* 0x0007e40008040000 */
[----:B---3--:R-:W-:Y:S01]  /*0310*/  NOP ;  /* 0x0000000000007918 */ /* 0x008fe20000000000 */
.L_x_5:
[----:B------:R-:W-:Y:S05]  /*0320*/  BSYNC.RECONVERGENT B0 ;  /* 0x0000000000007941 */ /* 0x000fea0003800200 */
.L_x_4:
[----:B------:R-:W-:Y:S04]  /*0330*/  BSSY.RECONVERGENT B0, `(.L_x_6) ;  /* 0x000000a000007945 */ /* 0x000fe80003800200 */
        /* <DEDUP_REMOVED lines=9> */
.L_x_7:
[----:B------:R-:W-:Y:S05]  /*03d0*/  BSYNC.RECONVERGENT B0 ;  /* 0x0000000000007941 */ /* 0x000fea0003800200 */
.L_x_6:
[----:B------:R-:W3:Y:S01]  /*03e0*/  LDCU.64 UR4, c[0x0][0x888] ;  /* 0x00011100ff0477ac */ /* 0x000ee20008000a00 */
[----:B------:R-:W-:Y:S01]  /*03f0*/  ISETP.NE.AND.EX P0, PT, RZ, UR9, PT, P0 ;  /* 0x00000009ff007c0c */ /* 0x000fe2000bf05300 */
[----:B------:R-:W-:Y:S01]  /*0400*/  UPLOP3.LUT UP5, UPT, UPT, UPT, UPT, 0x80, 0x8 ;  /* 0x000000000008789c */ /* 0x000fe20003faf070 */
[----:B---3--:R-:W-:-:S04]  /*0410*/  ISETP.NE.U32.AND P1, PT, RZ, UR4, PT ;  /* 0x00000004ff007c0c */ /* 0x008fc8000bf25070 */
[----:B------:R-:W-:-:S13]  /*0420*/  ISETP.NE.AND.EX P1, PT, RZ, UR5, PT, P1 ;  /* 0x00000005ff007c0c */ /* 0x000fda000bf25310 */
[----:B------:R-:W-:Y:S05]  /*0430*/  @P1 BRA P0, `(.L_x_8) ;  /* 0x0000000000281947 */ /* 0x000fea0000000000 */
[----:B------:R-:W-:Y:S01]  /*0440*/  UISETP.NE.U32.AND UP0, UPT, UR8, URZ, UPT ;  /* 0x000000ff0800728c */ /* 0x000fe2000bf05070 */
[----:B-----5:R-:W-:Y:S01]  /*0450*/  FSETP.NEU.AND P0, PT, R41, RZ, PT ;  /* 0x000000ff2900720b */ /* 0x020fe20003f0d000 */
[----:B------:R-:W-:Y:S02]  /*0460*/  UISETP.NE.U32.AND UP2, UPT, UR4, URZ, UPT ;  /* 0x000000ff0400728c */ /* 0x000fe4000bf45070 */
[----:B------:R-:W-:Y:S02]  /*0470*/  UISETP.NE.AND.EX UP1, UPT, UR9, URZ, UPT, UP0 ;  /* 0x000000ff0900728c */ /* 0x000fe4000bf25300 */
[----:B------:R-:W-:-:S04]  /*0480*/  UISETP.NE.AND.EX UP0, UPT, UR5, URZ, UPT, UP2 ;  /* 0x000000ff0500728c */ /* 0x000fc8000bf05320 */
[----:B------:R-:W-:-:S04]  /*0490*/  USEL UR4, URZ, 0xffffffff, UP0 ;  /* 0xffffffffff047887 */ /* 0x000fc80008000000 */
[----:B------:R-:W-:Y:S01]  /*04a0*/  VOTEU.ANY UP0, P0 ;  /* 0x0000000000ff7886 */ /* 0x000fe20000000100 */
[----:B------:R-:W-:-:S04]  /*04b0*/  @!UP1 USEL UR4, URZ, 0xffffffff, UP0 ;  /* 0xffffffffff049887 */ /* 0x000fc80008000000 */
[----:B------:R-:W-:-:S04]  /*04c0*/  ULOP3.LUT UR4, UR4, 0x1, URZ, 0xc0, !UPT ;  /* 0x0000000104047892 */ /* 0x000fc8000f8ec0ff */
[----:B------:R-:W-:-:S11]  /*04d0*/  UISETP.NE.U32.AND UP5, UPT, UR4, 0x1, UPT ;  /* 0x000000010400788c */ /* 0x000fd6000bfa5070 */
.L_x_8:
[----:B-1----:R-:W1:Y:S01]  /*04e0*/  SHFL.IDX PT, R2, R86, RZ, 0x1f ;  /* 0x00001fff56027589 */ /* 0x002e6200000e0000 */
[----:B------:R-:W-:-:S04]  /*04f0*/  UISETP.NE.AND UP0, UPT, UR17, 0x2, UPT ;  /* 0x000000021100788c */ /* 0x000fc8000bf05270 */
[----:B------:R-:W-:Y:S01]  /*0500*/  USEL UR48, URZ, 0x1, UP0 ;  /* 0x00000001ff307887 */ /* 0x000fe20008000000 */
[----:B-1----:R-:W-:-:S13]  /*0510*/  ISETP.NE.AND P0, PT, R2, RZ, PT ;  /* 0x000000ff0200720c */ /* 0x002fda0003f05270 */
[----:B------:R-:W-:Y:S05]  /*0520*/  @P0 BRA `(.L_x_9) ;  /* 0x0000000000580947 */ /* 0x000fea0003800000 */
[----:B------:R-:W1:Y:S01]  /*0530*/  S2UR UR4, SR_CgaCtaId ;  /* 0x00000000000479c3 */ /* 0x000e620000008800 */
[----:B------:R-:W-:Y:S01]  /*0540*/  UMOV UR5, 0x400 ;  /* 0x0000040000057882 */ /* 0x000fe20000000000 */
[----:B------:R-:W-:Y:S01]  /*0550*/  UMOV UR8, 0x1 ;  /* 0x0000000100087882 */ /* 0x000fe20000000000 */
[----:B------:R-:W-:Y:S01]  /*0560*/  UMOV UR6, 0x5 ;  /* 0x0000000500067882 */ /* 0x000fe20000000000 */
[----:B------:R-:W-:-:S04]  /*0570*/  UIADD3 UR8, UPT, UPT, -UR8, 0x100000, URZ ;  /* 0x0010000008087890 */ /* 0x000fc8000fffe1ff */
[----:B------:R-:W-:Y:S02]  /*0580*/  USHF.L.U32 UR9, UR8, 0xb, URZ ;  /* 0x0000000b08097899 */ /* 0x000fe400080006ff */
[----:B------:R-:W-:Y:S02]  /*0590*/  USHF.L.U32 UR8, UR8, 0x1, URZ ;  /* 0x0000000108087899 */ /* 0x000fe400080006ff */
[----:B------:R-:W-:-:S04]  /*05a0*/  UIADD3 UR6, UPT, UPT, -UR6, 0x100000, URZ ;  /* 0x0010000006067890 */ /* 0x000fc8000fffe1ff */
[----:B------:R-:W-:Y:S02]  /*05b0*/  USHF.L.U32 UR7, UR6, 0xb, URZ ;  /* 0x0000000b06077899 */ /* 0x000fe400080006ff */
[----:B------:R-:W-:Y:S01]  /*05c0*/  USHF.L.U32 UR6, UR6, 0x1, URZ ;  /* 0x0000000106067899 */ /* 0x000fe200080006ff */
[----:B------:R-:W-:Y:S01]  /*05d0*/  ELECT P0, URZ, PT ;  /* 0x0000000000ff782f */ /* 0x000fe20003800000 */
[----:B-1----:R-:W-:Y:S01]  /*05e0*/  ULEA UR4, UR4, UR5, 0x18 ;  /* 0x0000000504047291 */ /* 0x002fe2000f8ec0ff */
[----:B------:R-:W1:Y:S11]  /*05f0*/  FENCE.VIEW.ASYNC.S ;  /* 0x00000000000073c6 */ /* 0x000e760000000000 */
[----:B-1----:R1:W3:Y:S01]  /*0600*/  SYNCS.EXCH.64 URZ, [UR4], UR8 ;  /* 0x0000000804ff75b2 */ /* 0x0022e20008000100 */
[----:B------:R1:W4:Y:S01]  /*0610*/  SYNCS.EXCH.64 URZ, [UR4+0x20], UR6 ;  /* 0x0000200604ff75b2 */ /* 0x0003220008000100 */
[----:B------:R1:W1:Y:S01]  /*0620*/  SYNCS.EXCH.64 URZ, [UR4+0x8], UR8 ;  /* 0x0000080804ff75b2 */ /* 0x0002620008000100 */
[----:B------:R1:W1:Y:S01]  /*0630*/  SYNCS.EXCH.64 URZ, [UR4+0x28], UR6 ;  /* 0x0000280604ff75b2 */ /* 0x0002620008000100 */
[----:B------:R1:W1:Y:S01]  /*0640*/  SYNCS.EXCH.64 URZ, [UR4+0x10], UR8 ;  /* 0x0000100804ff75b2 */ /* 0x0002620008000100 */
[----:B------:R1:W1:Y:S01]  /*0650*/  SYNCS.EXCH.64 URZ, [UR4+0x30], UR6 ;  /* 0x0000300604ff75b2 */ /* 0x0002620008000100 */
[----:B------:R1:W1:Y:S01]  /*0660*/  SYNCS.EXCH.64 URZ, [UR4+0x18], UR8 ;  /* 0x0000180804ff75b2 */ /* 0x0002620008000100 */
[----:B------:R1:W1:Y:S01]  /*0670*/  SYNCS.EXCH.64 URZ, [UR4+0x38], UR6 ;  /* 0x0000380604ff75b2 */ /* 0x0002620008000100 */
[----:B------:R-:W-:Y:S01]  /*0680*/  NOP ;  /* 0x0000000000007918 */ /* 0x000fe20000000000 */
.L_x_9:
[----:B------:R-:W2:Y:S01]  /*0690*/  SHFL.IDX PT, R2, R86, RZ, 0x1f ;  /* 0x00001fff56027589 */ /* 0x000ea200000e0000 */
[----:B------:R-:W-:Y:S01]  /*06a0*/  NOP ;  /* 0x0000000000007918 */ /* 0x000fe20000000000 */
[----:B--2---:R-:W-:-:S13]  /*06b0*/  ISETP.NE.AND P0, PT, R2, 0x1, PT ;  /* 0x000000010200780c */ /* 0x004fda0003f05270 */
[----:B------:R-:W-:Y:S05]  /*06c0*/  @P0 BRA `(.L_x_10) ;  /* 0x0000000000580947 */ /* 0x000fea0003800000 */
[----:B-1----:R-:W1:Y:S01]  /*06d0*/  S2UR UR4, SR_CgaCtaId ;  /* 0x00000000000479c3 */ /* 0x002e620000008800 */
        /* <DEDUP_REMOVED lines=12> */
[----:B-1----:R2:W1:Y:S01]  /*07a0*/  SYNCS.EXCH.64 URZ, [UR4+0x40], UR8 ;  /* 0x0000400804ff75b2 */ /* 0x0024620008000100 */
[----:B------:R2:W1:Y:S01]  /*07b0*/  SYNCS.EXCH.64 URZ, [UR4+0x60], UR6 ;  /* 0x0000600604ff75b2 */ /* 0x0004620008000100 */
[----:B------:R2:W1:Y:S01]  /*07c0*/  SYNCS.EXCH.64 URZ, [UR4+0x48], UR8 ;  /* 0x0000480804ff75b2 */ /* 0x0004620008000100 */
[----:B------:R2:W1:Y:S01]  /*07d0*/  SYNCS.EXCH.64 URZ, [UR4+0x68], UR6 ;  /* 0x0000680604ff75b2 */ /* 0x0004620008000100 */
[----:B------:R2:W1:Y:S01]  /*07e0*/  SYNCS.EXCH.64 URZ, [UR4+0x50], UR8 ;  /* 0x0000500804ff75b2 */ /* 0x0004620008000100 */
[----:B------:R2:W1:Y:S01]  /*07f0*/  SYNCS.EXCH.64 URZ, [UR4+0x70], UR6 ;  /* 0x0000700604ff75b2 */ /* 0x0004620008000100 */
[----:B------:R2:W1:Y:S01]  /*0800*/  SYNCS.EXCH.64 URZ, [UR4+0x58], UR8 ;  /* 0x0000580804ff75b2 */ /* 0x0004620008000100 */
[----:B------:R2:W1:Y:S02]  /*0810*/  SYNCS.EXCH.64 URZ, [UR4+0x78], UR6 ;  /* 0x0000780604ff75b2 */ /* 0x0004640008000100 */
[----:B--2---:R-:W-:Y:S01]  /*0820*/  NOP ;  /* 0x0000000000007918 */ /* 0x004fe20000000000 */
.L_x_10:
[----:B------:R-:W2:Y:S01]  /*0830*/  SHFL.IDX PT, R2, R86, RZ, 0x1f ;  /* 0x00001fff56027589 */ /* 0x000ea200000e0000 */
[----:B------:R-:W-:Y:S01]  /*0840*/  NOP ;  /* 0x0000000000007918 */ /* 0x000fe20000000000 */
[----:B--2---:R-:W-:-:S13]  /*0850*/  ISETP.NE.AND P0, PT, R2, 0x3, PT ;  /* 0x000000030200780c */ /* 0x004fda0003f05270 */
[----:B------:R-:W-:Y:S05]  /*0860*/  @P0 BRA `(.L_x_11) ;  /* 0x0000000000300947 */ /* 0x000fea0003800000 */
[----:B-1----:R-:W1:Y:S01]  /*0870*/  S2UR UR4, SR_CgaCtaId ;  /* 0x00000000000479c3 */ /* 0x002e620000008800 */
[----:B------:R-:W-:Y:S01]  /*0880*/  UMOV UR6, 0x400 ;  /* 0x0000040000067882 */ /* 0x000fe20000000000 */
[----:B------:R-:W-:Y:S01]  /*0890*/  UMOV UR5, 0x20 ;  /* 0x0000002000057882 */ /* 0x000fe20000000000 */
[----:B------:R-:W-:Y:S01]  /*08a0*/  ELECT P0, URZ, PT ;  /* 0x0000000000ff782f */ /* 0x000fe20003800000 */
[----:B-1----:R-:W-:Y:S02]  /*08b0*/  ULEA UR6, UR4, UR6, 0x18 ;  /* 0x0000000604067291 */ /* 0x002fe4000f8ec0ff */
[----:B------:R-:W-:-:S04]  /*08c0*/  UIADD3 UR4, UPT, UPT, -UR5, 0x100000, URZ ;  /* 0x0010000005047890 */ /* 0x000fc8000fffe1ff */
[----:B------:R-:W-:Y:S02]  /*08d0*/  USHF.L.U32 UR5, UR4, 0xb, URZ ;  /* 0x0000000b04057899 */ /* 0x000fe400080006ff */
[----:B------:R-:W-:Y:S01]  /*08e0*/  USHF.L.U32 UR4, UR4, 0x1, URZ ;  /* 0x0000000104047899 */ /* 0x000fe200080006ff */
[----:B------:R-:W1:Y:S11]  /*08f0*/  FENCE.VIEW.ASYNC.S ;  /* 0x00000000000073c6 */ /* 0x000e760000000000 */
[----:B-1----:R2:W1:Y:S01]  /*0900*/  SYNCS.EXCH.64 URZ, [UR6+0x80], UR4 ;  /* 0x0000800406ff75b2 */ /* 0x0024620008000100 */
[----:B------:R2:W1:Y:S02]  /*0910*/  SYNCS.EXCH.64 URZ, [UR6+0x88], UR4 ;  /* 0x0000880406ff75b2 */ /* 0x0004640008000100 */
[----:B--2---:R-:W-:Y:S01]  /*0920*/  NOP ;  /* 0x0000000000007918 */ /* 0x004fe20000000000 */
.L_x_11:
[----:B------:R-:W2:Y:S01]  /*0930*/  SHFL.IDX PT, R2, R86, RZ, 0x1f ;  /* 0x00001fff56027589 */ /* 0x000ea200000e0000 */
[----:B------:R-:W-:Y:S01]  /*0940*/  NOP ;  /* 0x0000000000007918 */ /* 0x000fe20000000000 */
[----:B--2---:R-:W-:-:S13]  /*0950*/  ISETP.NE.AND P0, PT, R2, 0x4, PT ;  /* 0x000000040200780c */ /* 0x004fda0003f05270 */
[----:B------:R-:W-:Y:S05]  /*0960*/  @P0 BRA `(.L_x_12) ;  /* 0x00000000004c0947 */ /* 0x000fea0003800000 */
[----:B-1----:R-:W1:Y:S01]  /*0970*/  S2UR UR6, SR_CgaCtaId ;  /* 0x00000000000679c3 */ /* 0x002e620000008800 */
[----:B------:R-:W-:Y:S01]  /*0980*/  UMOV UR4, 0x720 ;  /* 0x0000072000047882 */ /* 0x000fe20000000000 */
[----:B------:R-:W-:Y:S01]  /*0990*/  UMOV UR5, 0x400 ;  /* 0x0000040000057882 */ /* 0x000fe20000000000 */
[----:B------:R-:W-:Y:S01]  /*09a0*/  USEL UR4, UR4, 0x620, UP5 ;  /* 0x0000062004047887 */ /* 0x000fe2000a800000 */
[----:B------:R-:W-:Y:S01]  /*09b0*/  UMOV UR8, 0x1 ;  /* 0x0000000100087882 */ /* 0x000fe20000000000 */
[----:B------:R-:W-:Y:S01]  /*09c0*/  ELECT P0, URZ, PT ;  /* 0x0000000000ff782f */ /* 0x000fe20003800000 */
[----:B------:R-:W-:-:S04]  /*09d0*/  UIADD3 UR8, UPT, UPT, -UR8, 0x100000, URZ ;  /* 0x0010000008087890 */ /* 0x000fc8000fffe1ff */
[----:B------:R-:W-:Y:S02]  /*09e0*/  USHF.L.U32 UR9, UR8, 0xb, URZ ;  /* 0x0000000b08097899 */ /* 0x000fe400080006ff */
[----:B------:R-:W-:Y:S02]  /*09f0*/  USHF.L.U32 UR8, UR8, 0x1, URZ ;  /* 0x0000000108087899 */ /* 0x000fe400080006ff */
[----:B-1----:R-:W-:Y:S02]  /*0a00*/  ULEA UR6, UR6, UR5, 0x18 ;  /* 0x0000000506067291 */ /* 0x002fe4000f8ec0ff */
[----:B------:R-:W-:-:S04]  /*0a10*/  UIADD3 UR4, UPT, UPT, -UR4, 0x100000, URZ ;  /* 0x0010000004047890 */ /* 0x000fc8000fffe1ff */
[----:B------:R-:W-:Y:S02]  /*0a20*/  USHF.L.U32 UR5, UR4, 0xb, URZ ;  /* 0x0000000b04057899 */ /* 0x000fe400080006ff */
[----:B------:R-:W-:Y:S01]  /*0a30*/  USHF.L.U32 UR4, UR4, 0x1, URZ ;  /* 0x0000000104047899 */ /* 0x000fe200080006ff */
[----:B------:R-:W1:Y:S03]  /*0a40*/  FENCE.VIEW.ASYNC.S ;  /* 0x00000000000073c6 */ /* 0x000e660000000000 */
[----:B-1----:R2:W1:Y:S08]  /*0a50*/  SYNCS.EXCH.64 URZ, [UR6+0x90], UR8 ;  /* 0x0000900806ff75b2 */ /* 0x0024700008000100 */
[----:B------:R2:W1:Y:S01]  /*0a60*/  SYNCS.EXCH.64 URZ, [UR6+0xa0], UR4 ;  /* 0x0000a00406ff75b2 */ /* 0x0004620008000100 */
[----:B------:R2:W1:Y:S01]  /*0a70*/  SYNCS.EXCH.64 URZ, [UR6+0x98], UR8 ;  /* 0x0000980806ff75b2 */ /* 0x0004620008000100 */
[----:B------:R2:W1:Y:S02]  /*0a80*/  SYNCS.EXCH.64 URZ, [UR6+0xa8], UR4 ;  /* 0x0000a80406ff75b2 */ /* 0x0004640008000100 */
[----:B--2---:R-:W-:Y:S01]  /*0a90*/  NOP ;  /* 0x0000000000007918 */ /* 0x004fe20000000000 */
.L_x_12:
        /* <DEDUP_REMOVED lines=26> */
.L_x_13:
[----:B------:R-:W2:Y:S01]  /*0c40*/  SHFL.IDX PT, R2, R86, RZ, 0x1f ;  /* 0x00001fff56027589 */ /* 0x000ea200000e0000 */
[----:B------:R-:W-:Y:S01]  /*0c50*/  NOP ;  /* 0x0000000000007918 */ /* 0x000fe20000000000 */
[----:B--2---:R-:W-:-:S13]  /*0c60*/  ISETP.NE.AND P0, PT, R2, 0x3, PT ;  /* 0x000000030200780c */ /* 0x004fda0003f05270 */
[----:B------:R-:W-:Y:S05]  /*0c70*/  @P0 BRA `(.L_x_14) ;  /* 0x0000000000380947 */ /* 0x000fea0003800000 */
[----:B------:R-:W2:Y:S01]  /*0c80*/  S2UR UR5, SR_CgaCtaId ;  /* 0x00000000000579c3 */ /* 0x000ea20000008800 */
[----:B-1----:R-:W-:Y:S01]  /*0c90*/  UMOV UR4, 0x400 ;  /* 0x0000040000047882 */ /* 0x002fe20000000000 */
[----:B------:R-:W-:Y:S01]  /*0ca0*/  UMOV UR6, 0x20 ;  /* 0x0000002000067882 */ /* 0x000fe20000000000 */
[----:B------:R-:W-:Y:S01]  /*0cb0*/  ELECT P0, URZ, PT ;  /* 0x0000000000ff782f */ /* 0x000fe20003800000 */
[----:B------:R-:W-:-:S04]  /*0cc0*/  UIADD3 UR6, UPT, UPT, -UR6, 0x100000, URZ ;  /* 0x0010000006067890 */ /* 0x000fc8000fffe1ff */
[----:B------:R-:W-:Y:S02]  /*0cd0*/  USHF.L.U32 UR7, UR6, 0xb, URZ ;  /* 0x0000000b06077899 */ /* 0x000fe400080006ff */
[----:B------:R-:W-:Y:S02]  /*0ce0*/  USHF.L.U32 UR6, UR6, 0x1, URZ ;  /* 0x0000000106067899 */ /* 0x000fe400080006ff */
[----:B--2---:R-:W-:Y:S01]  /*0cf0*/  ULEA UR4, UR5, UR4, 0x18 ;  /* 0x0000000405047291 */ /* 0x004fe2000f8ec0ff */
[----:B------:R-:W1:Y:S11]  /*0d00*/  FENCE.VIEW.ASYNC.S ;  /* 0x00000000000073c6 */ /* 0x000e760000000000 */
[----:B-1----:R2:W1:Y:S01]  /*0d10*/  SYNCS.EXCH.64 URZ, [UR4+0xf0], UR6 ;  /* 0x0000f00604ff75b2 */ /* 0x0024620008000100 */
[----:B------:R2:W1:Y:S01]  /*0d20*/  SYNCS.EXCH.64 URZ, [UR4+0x100], UR6 ;  /* 0x0001000604ff75b2 */ /* 0x0004620008000100 */
[----:B------:R2:W1:Y:S01]  /*0d30*/  SYNCS.EXCH.64 URZ, [UR4+0xf8], UR6 ;  /* 0x0000f80604ff75b2 */ /* 0x0004620008000100 */
[----:B------:R2:W1:Y:S02]  /*0d40*/  SYNCS.EXCH.64 URZ, [UR4+0x108], UR6 ;  /* 0x0001080604ff75b2 */ /* 0x0004640008000100 */
[----:B--2---:R-:W-:Y:S01]  /*0d50*/  NOP ;  /* 0x0000000000007918 */ /* 0x004fe20000000000 */
.L_x_14:
[----:B------:R-:W2:Y:S01]  /*0d60*/  LDCU UR33, c[0x0][0x36c] ;  /* 0x00006d80ff2177ac */ /* 0x000ea20008000800 */
[----:B------:R-:W-:Y:S01]  /*0d70*/  ISETP.NE.OR P3, PT, R0, 0x2, !P3 ;  /* 0x000000020000780c */ /* 0x000fe20005f65670 */
[----:B------:R-:W-:Y:S01]  /*0d80*/  NOP ;  /* 0x0000000000007918 */ /* 0x000fe20000000000 */
[----:B------:R-:W-:Y:S01]  /*0d90*/  LOP3.LUT R0, R97, 0x1f, RZ, 0xc0, !PT ;  /* 0x0000001f61007812 */ /* 0x000fe200078ec0ff */
[----:B------:R-:W-:Y:S02]  /*0da0*/  UISETP.NE.AND UP6, UPT, UR17, URZ, UPT ;  /* 0x000000ff1100728c */ /* 0x000fe4000bfc5270 */
[----:B--2---:R-:W-:-:S09]  /*0db0*/  UISETP.EQ.U32.AND UP0, UPT, UR33, 0x1, UPT ;  /* 0x000000012100788c */ /* 0x004fd2000bf02070 */
[----:B------:R-:W-:Y:S05]  /*0dc0*/  BRA.U !UP0, `(.L_x_15) ;  /* 0x0000000108087547 */ /* 0x000fea000b800000 */
[----:B-1-34-:R-:W-:Y:S01]  /*0dd0*/  UCGABAR_ARV ;  /* 0x00000000000079c7 */ /* 0x01afe20008000000 */
[----:B------:R-:W-:Y:S05]  /*0de0*/  BRA `(.L_x_16) ;  /* 0x0000000000047947 */ /* 0x000fea0003800000 */
.L_x_15:
[----:B-1-34-:R-:W-:Y:S01]  /*0df0*/  NOP ;  /* 0x0000000000007918 */ /* 0x01afe20000000000 */
.L_x_16:
[----:B------:R-:W1:Y:S01]  /*0e00*/  S2UR UR16, SR_CTAID.X ;  /* 0x00000000001079c3 */ /* 0x000e620000002500 */
[----:B------:R-:W-:-:S05]  /*0e10*/  CS2R.32 R88, SR_CgaSize ;  /* 0x0000000000587805 */ /* 0x000fca0000008a00 */
[----:B------:R-:W-:-:S05]  /*0e20*/  IMAD R88, R88, -0xa0, RZ ;  /* 0xffffff6058587824 */ /* 0x000fca00078e02ff */
[----:B------:R-:W-:-:S14]  /*0e30*/  R2UR UR5, R88 ;  /* 0x00000000580572ca */ /* 0x000fdc00000e0000 */
[----:B------:R-:W2:Y:S01]  /*0e40*/  LDCU UR5, c[0x0][UR5+0x2b0] ;  /* 0x00005600050577ac */ /* 0x000ea20008000800 */
[----:B------:R-:W-:-:S05]  /*0e50*/  CS2R.32 R88, SR_CgaSize ;  /* 0x0000000000587805 */ /* 0x000fca0000008a00 */
[----:B------:R-:W-:-:S05]  /*0e60*/  IMAD R88, R88, -0xa0, RZ ;  /* 0xffffff6058587824 */ /* 0x000fca00078e02ff */
[----:B------:R-:W-:-:S14]  /*0e70*/  R2UR UR4, R88 ;  /* 0x00000000580472ca */ /* 0x000fdc00000e0000 */
[----:B------:R-:W3:Y:S01]  /*0e80*/  LDCU UR4, c[0x0][UR4+0x2b4] ;  /* 0x00005680040477ac */ /* 0x000ee20008000800 */
[----:B------:R-:W4:Y:S01]  /*0e90*/  S2UR UR20, SR_CTAID.Y ;  /* 0x00000000001479c3 */ /* 0x000f220000002600 */
[----:B------:R-:W-:-:S05]  /*0ea0*/  CS2R.32 R88, SR_CgaSize ;  /* 0x0000000000587805 */ /* 0x000fca0000008a00 */
[----:B------:R-:W-:-:S05]  /*0eb0*/  IMAD R88, R88, -0xa0, RZ ;  /* 0xffffff6058587824 */ /* 0x000fca00078e02ff */
[----:B------:R-:W-:-:S14]  /*0ec0*/  R2UR UR7, R88 ;  /* 0x00000000580772ca */ /* 0x000fdc00000e0000 */
[----:B------:R-:W3:Y:S01]  /*0ed0*/  LDCU UR7, c[0x0][UR7+0x2a0] ;  /* 0x00005400070777ac */ /* 0x000ee20008000800 */
[----:B------:R-:W-:-:S05]  /*0ee0*/  CS2R.32 R88, SR_CgaSize ;  /* 0x0000000000587805 */ /* 0x000fca0000008a00 */
[----:B------:R-:W-:-:S05]  /*0ef0*/  IMAD R88, R88, -0xa0, RZ ;  /* 0xffffff6058587824 */ /* 0x000fca00078e02ff */
[----:B------:R-:W-:-:S14]  /*0f00*/  R2UR UR8, R88 ;  /* 0x00000000580872ca */ /* 0x000fdc00000e0000 */
[----:B------:R-:W3:Y:S01]  /*0f10*/  LDCU UR8, c[0x0][UR8+0x2a4] ;  /* 0x00005480080877ac */ /* 0x000ee20008000800 */
[----:B------:R-:W3:Y:S01]  /*0f20*/  S2UR UR6, SR_CgaCtaId ;  /* 0x00000000000679c3 */ /* 0x000ee20000008800 */
[----:B------:R-:W3:Y:S01]  /*0f30*/  LDCU UR21, c[0x0][0xb24] ;  /* 0x00016480ff1577ac */ /* 0x000ee20008000800 */
[----:B------:R-:W3:Y:S01]  /*0f40*/  LDCU UR42, c[0x0][0xb24] ;  /* 0x00016480ff2a77ac */ /* 0x000ee20008000800 */
[----:B-1----:R-:W-:Y:S01]  /*0f50*/  I2FP.F32.U32 R3, UR16 ;  /* 0x0000001000037c45 */ /* 0x002fe20008201000 */
[----:B------:R-:W1:Y:S04]  /*0f60*/  LDCU UR29, c[0x0][0xb30] ;  /* 0x00016600ff1d77ac */ /* 0x000e680008000800 */
[----:B--2---:R-:W-:Y:S01]  /*0f70*/  FMUL R3, R3, UR5 ;  /* 0x0000000503037c20 */ /* 0x004fe20008400000 */
[----:B------:R-:W-:Y:S01]  /*0f80*/  UMOV UR14, 0x55 ;  /* 0x00000055000e7882 */ /* 0x000fe20000000000 */
[----:B------:R-:W-:Y:S01]  /*0f90*/  UMOV UR15, 0x3 ;  /* 0x00000003000f7882 */ /* 0x000fe20000000000 */
[----:B----4-:R-:W-:-:S03]  /*0fa0*/  I2FP.F32.U32 R2, UR20 ;  /* 0x0000001400027c45 */ /* 0x010fc60008201000 */
[----:B------:R-:W2:Y:S02]  /*0fb0*/  F2I.U32.TRUNC.NTZ R3, R3 ;  /* 0x0000000300037305 */ /* 0x000ea4000020f000 */
[----:B---3--:R-:W-:Y:S01]  /*0fc0*/  FMUL R2, R2, UR4 ;  /* 0x0000000402027c20 */ /* 0x008fe20008400000 */
[----:B------:R-:W-:Y:S02]  /*0fd0*/  ULOP3.LUT UR50, UR6, 0x1, URZ, 0xc0, !UPT ;  /* 0x0000000106327892 */ /* 0x000fe4000f8ec0ff */
[----:B------:R-:W-:-:S03]  /*0fe0*/  USHF.R.U32.HI UR32, URZ, 0x1, UR6 ;  /* 0x00000001ff207899 */ /* 0x000fc60008011606 */
[----:B------:R-:W3:Y:S01]  /*0ff0*/  F2I.U32.TRUNC.NTZ R2, R2 ;  /* 0x0000000200027305 */ /* 0x000ee2000020f000 */
[----:B------:R-:W-:Y:S02]  /*1000*/  USHF.L.U32 UR31, UR6, 0x9, URZ ;  /* 0x00000009061f7899 */ /* 0x000fe400080006ff */
[----:B------:R-:W-:Y:S02]  /*1010*/  USHF.L.U32 UR30, UR6, 0xd, URZ ;  /* 0x0000000d061e7899 */ /* 0x000fe400080006ff */
[----:B------:R-:W-:Y:S01]  /*1020*/  ULOP3.LUT UR5, UR6, 0x6, URZ, 0xc0, !UPT ;  /* 0x0000000606057892 */ /* 0x000fe2000f8ec0ff */
[----:B--2---:R-:W-:Y:S01]  /*1030*/  R2UR UR4, R3 ;  /* 0x00000000030472ca */ /* 0x004fe200000e0000 */
[----:B------:R-:W-:Y:S02]  /*1040*/  UISETP.GT.U32.AND UP1, UPT, UR50, 0xffff, UPT ;  /* 0x0000ffff3200788c */ /* 0x000fe4000bf24070 */
[----:B------:R-:W-:Y:S02]  /*1050*/  UISETP.GT.U32.AND UP0, UPT, UR5, 0xffff, UPT ;  /* 0x0000ffff0500788c */ /* 0x000fe4000bf04070 */
[----:B------:R-:W-:-:S02]  /*1060*/  USEL UR27, UR50, 0xffff, !UP1 ;  /* 0x0000ffff321b7887 */ /* 0x000fc4000c800000 */
[----:B------:R-:W-:Y:S01]  /*1070*/  USEL UR26, UR5, 0xffff, !UP0 ;  /* 0x0000ffff051a7887 */ /* 0x000fe2000c000000 */
[----:B---3--:R-:W-:Y:S02]  /*1080*/  R2UR UR6, R2 ;  /* 0x00000000020672ca */ /* 0x008fe400000e0000 */
[----:B------:R-:W-:-:S03]  /*1090*/  PRMT R2, RZ, 0x7610, R2 ;  /* 0x00007610ff027816 */ /* 0x000fc60000000002 */
[----:B------:R-:W-:-:S04]  /*10a0*/  UIADD3 UR5, UPT, UPT, -UR4, URZ, URZ ;  /* 0x000000ff04057290 */ /* 0x000fc8000fffe1ff */
[----:B------:R-:W-:-:S04]  /*10b0*/  UIMAD UR5, UR7, UR5, UR16 ;  /* 0x00000005070572a4 */ /* 0x000fc8000f8e0210 */
[----:B------:R-:W-:Y:S02]  /*10c0*/  UIADD3 UR4, UPT, UPT, -UR6, URZ, URZ ;  /* 0x000000ff06047290 */ /* 0x000fe4000fffe1ff */
[----:B------:R-:W-:Y:S02]  /*10d0*/  IMAD.U32 R88, RZ, RZ, UR5 ;  /* 0x00000005ff587e24 */ /* 0x000fe4000f8e00ff */
[----:B------:R-:W-:-:S06]  /*10e0*/  UIMAD UR4, UR8, UR4, UR20 ;  /* 0x00000004080472a4 */ /* 0x000fcc000f8e0214 */
[----:B------:R-:W-:Y:S01]  /*10f0*/  IMAD.U32 R87, RZ, RZ, UR4 ;  /* 0x00000004ff577e24 */ /* 0x000fe2000f8e00ff */
[----:B-1----:R-:W-:Y:S06]  /*1100*/  BRA.U UP6, `(.L_x_17) ;  /* 0x0000000106747547 */ /* 0x002fec000b800000 */
[----:B------:R-:W-:Y:S02]  /*1110*/  R2UR UR4, R87 ;  /* 0x00000000570472ca */ /* 0x000fe400000e0000 */
[----:B------:R-:W-:-:S11]  /*1120*/  R2UR UR7, R88 ;  /* 0x00000000580772ca */ /* 0x000fd600000e0000 */
[----:B------:R-:W-:Y:S02]  /*1130*/  UISETP.NE.AND UP2, UPT, UR4, 0x2, UPT ;  /* 0x000000020400788c */ /* 0x000fe4000bf45270 */
[----:B------:R-:W-:Y:S02]  /*1140*/  UISETP.NE.AND UP4, UPT, UR4, URZ, UPT ;  /* 0x000000ff0400728c */ /* 0x000fe4000bf85270 */
[----:B------:R-:W-:Y:S02]  /*1150*/  UISETP.NE.AND UP0, UPT, UR4, 0x1, UPT ;  /* 0x000000010400788c */ /* 0x000fe4000bf05270 */
[----:B------:R-:W-:Y:S02]  /*1160*/  UISETP.NE.AND UP1, UPT, UR4, 0x3, UPT ;  /* 0x000000030400788c */ /* 0x000fe4000bf25270 */
[----:B------:R-:W-:Y:S02]  /*1170*/  USEL UR4, URZ, 0x10, UP2 ;  /* 0x00000010ff047887 */ /* 0x000fe40009000000 */
[----:B------:R-:W-:-:S02]  /*1180*/  USEL UR12, URZ, 0x20, UP2 ;  /* 0x00000020ff0c7887 */ /* 0x000fc40009000000 */
[----:B------:R-:W-:Y:S02]  /*1190*/  UISETP.NE.AND UP3, UPT, UR7, URZ, UPT ;  /* 0x000000ff0700728c */ /* 0x000fe4000bf65270 */
[----:B------:R-:W-:Y:S02]  /*11a0*/  USEL UR5, URZ, 0x4, UP0 ;  /* 0x00000004ff057887 */ /* 0x000fe40008000000 */
[----:B------:R-:W-:Y:S02]  /*11b0*/  UISETP.NE.AND UP2, UPT, UR7, URZ, UP4 ;  /* 0x000000ff0700728c */ /* 0x000fe4000a745270 */
[----:B------:R-:W-:Y:S02]  /*11c0*/  USEL UR11, URZ, 0x8, UP0 ;  /* 0x00000008ff0b7887 */ /* 0x000fe40008000000 */
[----:B------:R-:W-:Y:S02]  /*11d0*/  UISETP.NE.AND UP0, UPT, UR7, 0x1, UPT ;  /* 0x000000010700788c */ /* 0x000fe4000bf05270 */
[----:B------:R-:W-:-:S02]  /*11e0*/  USEL UR6, URZ, 0x2, UP4 ;  /* 0x00000002ff067887 */ /* 0x000fc4000a000000 */
[----:B------:R-:W-:Y:S02]  /*11f0*/  USEL UR7, URZ, 0x40, UP1 ;  /* 0x00000040ff077887 */ /* 0x000fe40008800000 */
[----:B------:R-:W-:Y:S02]  /*1200*/  USEL UR10, URZ, 0x1, UP2 ;  /* 0x00000001ff0a7887 */ /* 0x000fe40009000000 */
[----:B------:R-:W-:Y:S02]  /*1210*/  USEL UR8, UR5, 0x4, UP3 ;  /* 0x0000000405087887 */ /* 0x000fe40009800000 */
[----:B------:R-:W-:Y:S02]  /*1220*/  USEL UR4, UR4, 0x10, UP3 ;  /* 0x0000001004047887 */ /* 0x000fe40009800000 */
[----:B------:R-:W-:Y:S02]  /*1230*/  USEL UR9, UR7, 0x40, UP3 ;  /* 0x0000004007097887 */ /* 0x000fe40009800000 */
[----:B------:R-:W-:-:S02]  /*1240*/  USEL UR5, UR6, 0x2, UP0 ;  /* 0x0000000206057887 */ /* 0x000fc40008000000 */
[----:B------:R-:W-:Y:S02]  /*1250*/  UIADD3 UR4, UPT, UPT, UR4, UR8, UR10 ;  /* 0x0000000804047290 */ /* 0x000fe4000fffe00a */
[----:B------:R-:W-:Y:S02]  /*1260*/  USEL UR13, URZ, 0x80, UP1 ;  /* 0x00000080ff0d7887 */ /* 0x000fe40008800000 */
[----:B------:R-:W-:Y:S02]  /*1270*/  USEL UR7, UR11, 0x8, UP0 ;  /* 0x000000080b077887 */ /* 0x000fe40008000000 */
[----:B------:R-:W-:Y:S02]  /*1280*/  USEL UR6, UR12, 0x20, UP0 ;  /* 0x000000200c067887 */ /* 0x000fe40008000000 */
[----:B------:R-:W-:Y:S02]  /*1290*/  UIADD3 UR4, UPT, UPT, UR5, UR9, UR4 ;  /* 0x0000000905047290 */ /* 0x000fe4000fffe004 */
[----:B------:R-:W-:-:S02]  /*12a0*/  USEL UR5, UR13, 0x80, UP0 ;  /* 0x000000800d057887 */ /* 0x000fc40008000000 */
[----:B------:R-:W-:-:S04]  /*12b0*/  UIADD3 UR4, UPT, UPT, UR6, UR7, UR4 ;  /* 0x0000000706047290 */ /* 0x000fc8000fffe004 */
[----:B------:R-:W-:-:S06]  /*12c0*/  UIADD3 UR4, UPT, UPT, UR4, UR5, URZ ;  /* 0x0000000504047290 */ /* 0x000fcc000fffe0ff */
[----:B------:R-:W-:-:S07]  /*12d0*/  IMAD.U32 R2, RZ, RZ, UR4 ;  /* 0x00000004ff027e24 */ /* 0x000fce000f8e00ff */
.L_x_17:
[----:B------:R-:W1:Y:S01]  /*12e0*/  S2UR UR36, SR_CTAID.Z ;  /* 0x00000000002479c3 */ /* 0x000e620000002700 */
[----:B------:R-:W-:Y:S02]  /*12f0*/  UISETP.GE.AND UP0, UPT, UR21, 0x1, UPT ;  /* 0x000000011500788c */ /* 0x000fe4000bf06270 */
[----:B------:R-:W-:Y:S02]  /*1300*/  ULOP3.LUT UR27, UR27, 0xffff, URZ, 0xc0, !UPT ;  /* 0x0000ffff1b1b7892 */ /* 0x000fe4000f8ec0ff */
[----:B------:R-:W-:Y:S02]  /*1310*/  ULOP3.LUT UR26, UR26, 0xffff, URZ, 0xc0, !UPT ;  /* 0x0000ffff1a1a7892 */ /* 0x000fe4000f8ec0ff */
[----:B------:R-:W-:Y:S02]  /*1320*/  UISETP.NE.AND UP3, UPT, UR17, 0x2, UPT ;  /* 0x000000021100788c */ /* 0x000fe4000bf65270 */
[----:B------:R-:W-:Y:S02]  /*1330*/  ULOP3.LUT UR31, UR31, 0xc00, URZ, 0xc0, !UPT ;  /* 0x00000c001f1f7892 */ /* 0x000fe4000f8ec0ff */
[----:B------:R-:W-:-:S02]  /*1340*/  ULOP3.LUT UR30, UR30, 0x2000, URZ, 0xc0, !UPT ;  /* 0x000020001e1e7892 */ /* 0x000fc4000f8ec0ff */
[----:B------:R-:W-:Y:S02]  /*1350*/  USHF.L.U32 UR27, UR14, UR27, URZ ;  /* 0x0000001b0e1b7299 */ /* 0x000fe400080006ff */
[----:B------:R-:W-:Y:S01]  /*1360*/  USHF.L.U32 UR26, UR15, UR26, URZ ;  /* 0x0000001a0f1a7299 */ /* 0x000fe200080006ff */
[----:B------:R-:W-:Y:S11]  /*1370*/  BRA.U !UP0, `(.L_x_18) ;  /* 0x0000000108d47547 */ /* 0x000ff6000b800000 */
[----:B------:R-:W2:Y:S01]  /*1380*/  LDCU.128 UR12, c[0x0][0xb10] ;  /* 0x00016200ff0c77ac */ /* 0x000ea20008000c00 */
[----:B------:R-:W3:Y:S01]  /*1390*/  LDCU UR6, c[0x0][0x370] ;  /* 0x00006e00ff0677ac */ /* 0x000ee20008000800 */
[----:B------:R-:W4:Y:S01]  /*13a0*/  LDCU UR5, c[0x0][0x374] ;  /* 0x00006e80ff0577ac */ /* 0x000f220008000800 */
[----:B------:R-:W1:Y:S01]  /*13b0*/  LDCU UR28, c[0x0][0xb0c] ;  /* 0x00016180ff1c77ac */ /* 0x000e620008000800 */
[----:B------:R-:W1:Y:S01]  /*13c0*/  LDCU UR7, c[0x0][0xb20] ;  /* 0x00016400ff0777ac */ /* 0x000e620008000800 */
[----:B------:R-:W1:Y:S01]  /*13d0*/  LDCU.64 UR8, c[0x0][0xb28] ;  /* 0x00016500ff0877ac */ /* 0x000e620008000a00 */
[----:B--2---:R-:W-:Y:S02]  /*13e0*/  UISETP.NE.AND UP0, UPT, UR14, 0x1, UPT ;  /* 0x000000010e00788c */ /* 0x004fe4000bf05270 */
[----:B----4-:R-:W-:Y:S02]  /*13f0*/  UIMAD.WIDE.U32 UR10, UR5, UR15, URZ ;  /* 0x0000000f050a72a5 */ /* 0x010fe4000f8e00ff */
[----:B---3--:R-:W-:-:S02]  /*1400*/  UIMAD.WIDE.U32 UR22, UR6, UR12, URZ ;  /* 0x0000000c061672a5 */ /* 0x008fc4000f8e00ff */
[----:B-1----:R-:W-:Y:S02]  /*1410*/  UISETP.NE.AND UP1, UPT, UR28, 0x1, UPT ;  /* 0x000000011c00788c */ /* 0x002fe4000bf25270 */
[----:B------:R-:W-:Y:S01]  /*1420*/  UISETP.NE.AND UP2, UPT, UR21, 0x1, UPT ;  /* 0x000000011500788c */ /* 0x000fe2000bf45270 */
[----:B------:R-:W-:Y:S02]  /*1430*/  UMOV UR10, UR11 ;  /* 0x0000000b000a7c82 */ /* 0x000fe40008000000 */
[----:B------:R-:W-:Y:S01]  /*1440*/  UMOV UR22, UR23 ;  /* 0x0000001700167c82 */ /* 0x000fe20008000000 */
[----:B------:R-:W-:Y:S02]  /*1450*/  @UP0 USHF.R.U32.HI UR5, URZ, UR7, UR10 ;  /* 0x00000007ff050299 */ /* 0x000fe4000801160a */
[----:B------:R-:W-:Y:S02]  /*1460*/  UIMAD.WIDE.U32 UR24, UR20, UR15, URZ ;  /* 0x0000000f141872a5 */ /* 0x000fe4000f8e00ff */
[----:B------:R-:W-:-:S02]  /*1470*/  UIMAD.WIDE.U32 UR10, UR5, UR8, URZ ;  /* 0x00000008050a72a5 */ /* 0x000fc4000f8e00ff */
[----:B------:R-:W-:Y:S02]  /*1480*/  @UP1 USHF.R.U32.HI UR6, URZ, UR13, UR22 ;  /* 0x0000000dff061299 */ /* 0x000fe40008011616 */
[----:B------:R-:W-:Y:S02]  /*1490*/  UIMAD.WIDE.U32 UR18, UR16, UR12, URZ ;  /* 0x0000000c101272a5 */ /* 0x000fe4000f8e00ff */
[----:B------:R-:W-:Y:S01]  /*14a0*/  UIMAD.WIDE.U32 UR22, UR6, UR8, URZ ;  /* 0x00000008061672a5 */ /* 0x000fe2000f8e00ff */
[----:B------:R-:W-:Y:S01]  /*14b0*/  UMOV UR4, UR25 ;  /* 0x0000001900047c82 */ /* 0x000fe20008000000 */
[----:B------:R-:W-:Y:S01]  /*14c0*/  UMOV UR10, UR11 ;  /* 0x0000000b000a7c82 */ /* 0x000fe20008000000 */
[----:B------:R-:W-:Y:S02]  /*14d0*/  USHF.R.U32.HI UR4, URZ, UR7, UR4 ;  /* 0x00000007ff047299 */ /* 0x000fe40008011604 */
[----:B------:R-:W-:Y:S02]  /*14e0*/  @UP2 USHF.R.U32.HI UR5, URZ, UR9, UR10 ;  /* 0x00000009ff052299 */ /* 0x000fe4000801160a */
[----:B------:R-:W-:Y:S01]  /*14f0*/  UMOV UR7, UR23 ;  /* 0x0000001700077c82 */ /* 0x000fe20008000000 */
[----:B------:R-:W-:Y:S01]  /*1500*/  UMOV UR18, UR19 ;  /* 0x0000001300127c82 */ /* 0x000fe20008000000 */
[----:B------:R-:W-:-:S02]  /*1510*/  @UP2 USHF.R.U32.HI UR6, URZ, UR9, UR7 ;  /* 0x00000009ff062299 */ /* 0x000fc40008011607 */
[----:B------:R-:W-:Y:S02]  /*1520*/  USHF.R.U32.HI UR13, URZ, UR13, UR18 ;  /* 0x0000000dff0d7299 */ /* 0x000fe40008011612 */
[----:B------:R-:W-:Y:S02]  /*1530*/  USEL UR4, UR20, UR4, !UP0 ;  /* 0x0000000414047287 */ /* 0x000fe4000c000000 */
[----:B------:R-:W-:Y:S02]  /*1540*/  UIMAD UR7, UR5, UR21, URZ ;  /* 0x00000015050772a4 */ /* 0x000fe4000f8e02ff */
[----:B------:R-:W-:Y:S02]  /*1550*/  USEL UR5, UR16, UR13, !UP1 ;  /* 0x0000000d10057287 */ /* 0x000fe4000c800000 */
[----:B------:R-:W-:Y:S02]  /*1560*/  UIMAD UR12, UR6, UR21, URZ ;  /* 0x00000015060c72a4 */ /* 0x000fe4000f8e02ff */
[----:B------:R-:W-:-:S02]  /*1570*/  UISETP.GE.AND UP0, UPT, UR4, UR7, UPT ;  /* 0x000000070400728c */ /* 0x000fc4000bf06270 */
[----:B------:R-:W-:Y:S02]  /*1580*/  UIMAD.WIDE.U32 UR10, UR4, UR8, URZ ;  /* 0x00000008040a72a5 */ /* 0x000fe4000f8e00ff */
[----:B------:R-:W-:Y:S02]  /*1590*/  UISETP.GE.OR UP0, UPT, UR5, UR12, UP0 ;  /* 0x0000000c0500728c */ /* 0x000fe40008706670 */
[----:B------:R-:W-:Y:S02]  /*15a0*/  UIMAD.WIDE.U32 UR12, UR5, UR8, URZ ;  /* 0x00000008050c72a5 */ /* 0x000fe4000f8e00ff */
[----:B------:R-:W-:Y:S01]  /*15b0*/  UIADD3 UR10, UPT, UPT, -UR4, URZ, URZ ;  /* 0x000000ff040a7290 */ /* 0x000fe2000fffe1ff */
[----:B------:R-:W-:Y:S01]  /*15c0*/  UMOV UR8, UR11 ;  /* 0x0000000b00087c82 */ /* 0x000fe20008000000 */
[----:B------:R-:W-:Y:S02]  /*15d0*/  UIADD3 UR11, UPT, UPT, -UR5, URZ, URZ ;  /* 0x000000ff050b7290 */ /* 0x000fe4000fffe1ff */
[----:B------:R-:W-:-:S03]  /*15e0*/  USHF.R.U32.HI UR8, URZ, UR9, UR8 ;  /* 0x00000009ff087299 */ /* 0x000fc60008011608 */
[----:B------:R-:W-:Y:S01]  /*15f0*/  @!UP0 UMOV UR7, UR13 ;  /* 0x0000000d00078c82 */ /* 0x000fe20008000000 */
[----:B------:R-:W-:Y:S02]  /*1600*/  UIMAD UR20, UR14, UR10, UR20 ;  /* 0x0000000a0e1472a4 */ /* 0x000fe4000f8e0214 */
[----:B------:R-:W-:Y:S02]  /*1610*/  USEL UR8, UR4, UR8, !UP2 ;  /* 0x0000000804087287 */ /* 0x000fe4000d000000 */
[----:B------:R-:W-:Y:S02]  /*1620*/  @!UP0 USHF.R.U32.HI UR7, URZ, UR9, UR7 ;  /* 0x00000009ff078299 */ /* 0x000fe40008011607 */
[----:B------:R-:W-:Y:S02]  /*1630*/  UIADD3 UR9, UPT, UPT, -UR8, URZ, URZ ;  /* 0x000000ff08097290 */ /* 0x000fe4000fffe1ff */
[----:B------:R-:W-:Y:S02]  /*1640*/  @!UP0 USEL UR7, UR5, UR7, !UP2 ;  /* 0x0000000705078287 */ /* 0x000fe4000d000000 */
[----:B------:R-:W-:-:S02]  /*1650*/  UIMAD UR9, UR21, UR9, UR4 ;  /* 0x00000009150972a4 */ /* 0x000fc4000f8e0204 */
[----:B------:R-:W-:Y:S02]  /*1660*/  @!UP0 UIADD3 UR8, UPT, UPT, UR8, -UR7, URZ ;  /* 0x8000000708088290 */ /* 0x000fe4000fffe0ff */
[----:B------:R-:W-:Y:S02]  /*1670*/  @!UP0 UIMAD UR6, UR9, UR6, UR7 ;  /* 0x00000006090682a4 */ /* 0x000fe4000f8e0207 */
[----:B------:R-:W-:Y:S02]  /*1680*/  @!UP0 UIMAD UR4, UR8, UR21, UR5 ;  /* 0x00000015080482a4 */ /* 0x000fe4000f8e0205 */
[----:B------:R-:W-:Y:S02]  /*1690*/  UIMAD UR16, UR28, UR11, UR16 ;  /* 0x0000000b1c1072a4 */ /* 0x000fe4000f8e0210 */
[----:B------:R-:W-:Y:S01]  /*16a0*/  UIMAD UR20, UR4, UR14, UR20 ;  /* 0x0000000e041472a4 */ /* 0x000fe2000f8e0214 */
[----:B------:R-:W-:Y:S02]  /*16b0*/  @!UP0 UMOV UR5, UR6 ;  /* 0x0000000600058c82 */ /* 0x000fe40008000000 */
[----:B------:R-:W-:-:S12]  /*16c0*/  UIMAD UR16, UR5, UR28, UR16 ;  /* 0x0000001c051072a4 */ /* 0x000fd8000f8e0210 */
.L_x_18:
[----:B------:R-:W-:-:S09]  /*16d0*/  UISETP.NE.AND UP0, UPT, UR29, 0x1, UPT ;  /* 0x000000011d00788c */ /* 0x000fd2000bf05270 */
[----:B------:R-:W-:Y:S05]  /*16e0*/  BRA.U UP0, `(.L_x_19) ;  /* 0x0000000100447547 */ /* 0x000fea000b800000 */
[----:B------:R-:W2:Y:S01]  /*16f0*/  LDCU.128 UR8, c[0x0][0xb10] ;  /* 0x00016200ff0877ac */ /* 0x000ea20008000c00 */
[----:B------:R-:W3:Y:S01]  /*1700*/  LDCU UR12, c[0x0][0xb0c] ;  /* 0x00016180ff0c77ac */ /* 0x000ee20008000800 */
[----:B------:R-:W4:Y:S01]  /*1710*/  LDCU UR13, c[0x0][0xb20] ;  /* 0x00016400ff0d77ac */ /* 0x000f220008000800 */
[----:B--2---:R-:W-:Y:S02]  /*1720*/  UIMAD.WIDE.U32 UR6, UR16, UR8, URZ ;  /* 0x00000008100672a5 */ /* 0x004fe4000f8e00ff */
[----:B------:R-:W-:Y:S02]  /*1730*/  UIMAD.WIDE.U32 UR4, UR20, UR11, URZ ;  /* 0x0000000b140472a5 */ /* 0x000fe4000f8e00ff */
[----:B---3--:R-:W-:Y:S02]  /*1740*/  UISETP.NE.AND UP1, UPT, UR12, 0x1, UPT ;  /* 0x000000010c00788c */ /* 0x008fe4000bf25270 */
[----:B------:R-:W-:Y:S01]  /*1750*/  UISETP.NE.AND UP0, UPT, UR10, 0x1, UPT ;  /* 0x000000010a00788c */ /* 0x000fe2000bf05270 */
[----:B------:R-:W-:-:S02]  /*1760*/  UMOV UR6, UR7 ;  /* 0x0000000700067c82 */ /* 0x000fc40008000000 */
[----:B------:R-:W-:Y:S01]  /*1770*/  UMOV UR4, UR5 ;  /* 0x0000000500047c82 */ /* 0x000fe20008000000 */
[----:B------:R-:W-:Y:S02]  /*1780*/  USHF.R.U32.HI UR6, URZ, UR9, UR6 ;  /* 0x00000009ff067299 */ /* 0x000fe40008011606 */
[----:B----4-:R-:W-:Y:S02]  /*1790*/  USHF.R.U32.HI UR4, URZ, UR13, UR4 ;  /* 0x0000000dff047299 */ /* 0x010fe40008011604 */
[----:B------:R-:W-:Y:S02]  /*17a0*/  USEL UR5, UR16, UR6, !UP1 ;  /* 0x0000000610057287 */ /* 0x000fe4000c800000 */
[----:B------:R-:W-:-:S04]  /*17b0*/  USEL UR4, UR20, UR4, !UP0 ;  /* 0x0000000414047287 */ /* 0x000fc8000c000000 */
[----:B------:R-:W-:Y:S02]  /*17c0*/  UIADD3 UR6, UPT, UPT, UR5, -UR4, URZ ;  /* 0x8000000405067290 */ /* 0x000fe4000fffe0ff */
[----:B------:R-:W-:Y:S02]  /*17d0*/  UIADD3 UR4, UPT, UPT, -UR5, UR4, URZ ;  /* 0x0000000405047290 */ /* 0x000fe4000fffe1ff */
[----:B------:R-:W-:Y:S02]  /*17e0*/  UIMAD UR20, UR6, UR10, UR20 ;  /* 0x0000000a061472a4 */ /* 0x000fe4000f8e0214 */
[----:B------:R-:W-:-:S12]  /*17f0*/  UIMAD UR16, UR4, UR12, UR16 ;  /* 0x0000000c041072a4 */ /* 0x000fd8000f8e0210 */
.L_x_19:
[----:B------:R-:W-:-:S09]  /*1800*/  UISETP.EQ.U32.AND UP0, UPT, UR33, 0x1, UPT ;  /* 0x000000012100788c */ /* 0x000fd2000bf02070 */
[----:B------:R-:W-:Y:S05]  /*1810*/  BRA.U !UP0, `(.L_x_20) ;  /* 0x00000001080c7547 */ /* 0x000fea000b800000 */
[----:B------:R-:W-:Y:S01]  /*1820*/  UCGABAR_WAIT ;  /* 0x0000000000007dc7 */ /* 0x000fe20008000000 */
[----:B------:R-:W-:Y:S01]  /*1830*/  CCTL.IVALL ;  /* 0x00000000ff00798f */ /* 0x000fe20002000000 */
[----:B------:R-:W-:Y:S05]  /*1840*/  BRA `(.L_x_21) ;  /* 0x0000000000047947 */ /* 0x000fea0003800000 */
.L_x_20:
[----:B------:R-:W-:Y:S06]  /*1850*/  BAR.SYNC.DEFER_BLOCKING 0x0 ;  /* 0x0000000000007b1d */ /* 0x000fec0000010000 */
.L_x_21:
[----:B------:R-:W-:Y:S05]  /*1860*/  BRA.U UP3, `(.L_x_22) ;  /* 0x0000001103dc7547 */ /* 0x000fea000b800000 */
[----:B------:R-:W2:Y:S01]  /*1870*/  LDCU UR7, c[0x0][0x38c] ;  /* 0x00007180ff0777ac */ /* 0x000ea20008000800 */
[----:B------:R-:W3:Y:S01]  /*1880*/  S2UR UR8, SR_CgaCtaId ;  /* 0x00000000000879c3 */ /* 0x000ee20000008800 */
[----:B------:R-:W-:Y:S01]  /*1890*/  PLOP3.LUT P1, PT, PT, PT, UP5, 0x80, 0x8 ;  /* 0x000000000008781c */ /* 0x000fe20003f2f058 */
[----:B------:R-:W-:Y:S01]  /*18a0*/  IMAD.MOV.U32 R12, RZ, RZ, 0x1 ;  /* 0x00000001ff0c7424 */ /* 0x000fe200078e00ff */
[----:B------:R-:W-:Y:S01]  /*18b0*/  UISETP.NE.AND UP0, UPT, UR17, URZ, UPT ;  /* 0x000000ff1100728c */ /* 0x000fe2000bf05270 */
[----:B------:R-:W-:Y:S01]  /*18c0*/  ISETP.EQ.OR P2, PT, R0, RZ, P3 ;  /* 0x000000ff0000720c */ /* 0x000fe20001f42670 */
[----:B------:R-:W-:Y:S01]  /*18d0*/  UMOV UR21, 0x400 ;  /* 0x0000040000157882 */ /* 0x000fe20000000000 */
[----:B------:R-:W-:Y:S01]  /*18e0*/  USHF.L.U32 UR5, UR32, 0x4, URZ ;  /* 0x0000000420057899 */ /* 0x000fe200080006ff */
[----:B------:R-:W-:Y:S01]  /*18f0*/  PLOP3.LUT P1, PT, P1, PT, PT, 0x8, 0x80 ;  /* 0x000000000080781c */ /* 0x000fe20000f2e170 */
[----:B------:R-:W-:Y:S01]  /*1900*/  USEL UR25, UR48, 0x2, UP0 ;  /* 0x0000000230197887 */ /* 0x000fe20008000000 */
[----:B------:R-:W-:Y:S01]  /*1910*/  CS2R R10, SRZ ;  /* 0x00000000000a7805 */ /* 0x000fe2000001ff00 */
[----:B------:R-:W-:Y:S01]  /*1920*/  IMAD.MOV.U32 R9, RZ, RZ, RZ ;  /* 0x000000ffff097224 */ /* 0x000fe200078e00ff */
[----:B------:R-:W4:Y:S01]  /*1930*/  LDCU UR43, c[0x0][0x370] ;  /* 0x00006e00ff2b77ac */ /* 0x000f220008000800 */
[----:B------:R-:W-:Y:S01]  /*1940*/  IMAD.MOV.U32 R8, RZ, RZ, 0x1 ;  /* 0x00000001ff087424 */ /* 0x000fe200078e00ff */
[----:B------:R-:W1:Y:S01]  /*1950*/  LDCU.64 UR28, c[0x0][0x348] ;  /* 0x00006900ff1c77ac */ /* 0x000e620008000a00 */
[----:B--2---:R-:W-:-:S02]  /*1960*/  UIADD3 UR6, UPT, UPT, UR7, 0x3f, URZ ;  /* 0x0000003f07067890 */ /* 0x004fc4000fffe0ff */
[----:B------:R-:W-:Y:S02]  /*1970*/  UIADD3 UR49, UPT, UPT, UR7, 0x7e, URZ ;  /* 0x0000007e07317890 */ /* 0x000fe4000fffe0ff */
[----:B------:R-:W-:Y:S02]  /*1980*/  USHF.R.S32.HI UR4, URZ, 0x1f, UR6 ;  /* 0x0000001fff047899 */ /* 0x000fe40008011406 */
[----:B---3--:R-:W-:Y:S02]  /*1990*/  ULEA UR21, UR8, UR21, 0x18 ;  /* 0x0000001508157291 */ /* 0x008fe4000f8ec0ff */
[----:B------:R-:W-:Y:S02]  /*19a0*/  ULEA.HI UR4, UR4, UR6, URZ, 0x6 ;  /* 0x0000000604047291 */ /* 0x000fe4000f8f30ff */
[----:B------:R-:W-:Y:S02]  /*19b0*/  UIADD3 UR6, UPT, UPT, UR7, -0x1, URZ ;  /* 0xffffffff07067890 */ /* 0x000fe4000fffe0ff */
[----:B------:R-:W-:-:S02]  /*19c0*/  USHF.R.S32.HI UR45, URZ, 0x6, UR4 ;  /* 0x00000006ff2d7899 */ /* 0x000fc40008011404 */
[----:B------:R-:W-:Y:S02]  /*19d0*/  UISETP.GE.U32.AND UP1, UPT, UR6, -0x7f, UPT ;  /* 0xffffff810600788c */ /* 0x000fe4000bf26070 */
[----:B------:R-:W-:Y:S02]  /*19e0*/  UISETP.LT.U32.AND UP0, UPT, UR45, 0x4, UPT ;  /* 0x000000042d00788c */ /* 0x000fe4000bf01070 */
[----:B------:R-:W-:Y:S02]  /*19f0*/  ULEA UR38, UR31, UR21, 0x1 ;  /* 0x000000151f267291 */ /* 0x000fe4000f8e08ff */
[----:B------:R-:W-:Y:S02]  /*1a00*/  USEL UR44, UR45, 0x4, UP0 ;  /* 0x000000042d2c7887 */ /* 0x000fe40008000000 */
[----:B------:R-:W-:Y:S02]  /*1a10*/  ULEA UR37, UR30, UR21, 0x1 ;  /* 0x000000151e257291 */ /* 0x000fe4000f8e08ff */
[----:B------:R-:W-:-:S02]  /*1a20*/  UIADD3 UR24, UPT, UPT, UR44, -0x1, URZ ;  /* 0xffffffff2c187890 */ /* 0x000fc4000fffe0ff */
[----:B------:R-:W-:Y:S01]  /*1a30*/  @UP1 UIADD3 UR24, UPT, UPT, UR44, URZ, URZ ;  /* 0x000000ff2c181290 */ /* 0x000fe2000fffe0ff */
[----:B------:R-:W2:Y:S01]  /*1a40*/  LDCU UR41, c[0x0][0x374] ;  /* 0x00006e80ff2977ac */ /* 0x000ea20008000800 */
[----:B------:R-:W-:Y:S02]  /*1a50*/  ULOP3.LUT UR47, UR5, 0x30, URZ, 0xe2, !UPT ;  /* 0x00000030052f7892 */ /* 0x000fe4000f8ee2ff */
[----:B------:R-:W-:Y:S02]  /*1a60*/  UIADD3 UR38, UPT, UPT, UR38, 0x8800, URZ ;  /* 0x0000880026267890 */ /* 0x000fe4000fffe0ff */
[----:B------:R-:W-:Y:S02]  /*1a70*/  UIADD3 UR37, UPT, UPT, UR37, 0x10800, URZ ;  /* 0x0001080025257890 */ /* 0x000fe4000fffe0ff */
[----:B------:R-:W-:Y:S02]  /*1a80*/  UIADD3 UR46, UPT, UPT, UR45, -UR44, URZ ;  /* 0x8000002c2d2e7290 */ /* 0x000fe4000fffe0ff */
[----:B------:R-:W-:Y:S01]  /*1a90*/  UIADD3 UR24, UPT, UPT, UR24, 0x1, URZ ;  /* 0x0000000118187890 */ /* 0x000fe2000fffe0ff */
[----:B-1--4-:R-:W-:-:S11]  /*1aa0*/  UMOV UR7, URZ ;  /* 0x000000ff00077c82 */ /* 0x012fd60008000000 */
.L_x_42:
[----:B-1----:R-:W1:Y:S02]  /*1ab0*/  S2UR UR4, SR_CgaCtaId ;  /* 0x00000000000479c3 */ /* 0x002e640000008800 */
[----:B-1----:R-:W-:-:S09]  /*1ac0*/  UISETP.NE.AND UP0, UPT, UR4, URZ, UPT ;  /* 0x000000ff0400728c */ /* 0x002fd2000bf05270 */
[----:B------:R-:W-:Y:S05]  /*1ad0*/  BRA.U UP0, `(.L_x_23) ;  /* 0x0000000100287547 */ /* 0x000fea000b800000 */
[----:B------:R-:W-:Y:S02]  /*1ae0*/  LEA R0, R9, UR21, 0x3 ;  /* 0x0000001509007c11 */ /* 0x000fe4000f8e18ff */
[----:B------:R-:W-:-:S04]  /*1af0*/  SHF.L.U32 R3, R8, 0x1f, RZ ;  /* 0x0000001f08037819 */ /* 0x000fc800000006ff */
[----:B------:R-:W1:Y:S02]  /*1b00*/  SYNCS.PHASECHK.TRANS64.TRYWAIT P0, [R0+URZ+0x100], R3 ;  /* 0x00010003000075a7 */ /* 0x000e6400080011ff */
[----:B-1----:R-:W-:Y:S05]  /*1b10*/  @!P0 BRA `(.L_x_24) ;  /* 0x0000007c00408947 */ /* 0x002fea0003800000 */
.L_x_138:
[----:B------:R3:W-:Y:S01]  /*1b20*/  SYNCS.ARRIVE.TRANS64.A1T0 RZ, [R0+URZ+0xf0], RZ ;  /* 0x0000f0ff00ff79a7 */ /* 0x0007e200081000ff */
[----:B------:R-:W-:-:S05]  /*1b30*/  VIADD R9, R9, 0x1 ;  /* 0x0000000109097836 */ /* 0x000fca0000000000 */
[----:B------:R-:W-:-:S04]  /*1b40*/  ISETP.NE.AND P0, PT, R9, 0x2, PT ;  /* 0x000000020900780c */ /* 0x000fc80003f05270 */
[----:B-1----:R-:W-:Y:S02]  /*1b50*/  SEL R3, RZ, 0x1, P0 ;  /* 0x00000001ff037807 */ /* 0x002fe40000000000 */
[----:B------:R-:W-:Y:S02]  /*1b60*/  SEL R9, R9, RZ, P0 ;  /* 0x000000ff09097207 */ /* 0x000fe40000000000 */
[----:B------:R-:W-:-:S07]  /*1b70*/  LOP3.LUT R8, R8, R3, RZ, 0x3c, !PT ;  /* 0x0000000308087212 */ /* 0x000fce00078e3cff */
.L_x_23:
[----:B------:R-:W-:Y:S01]  /*1b80*/  ULEA UR4, UR7, UR21, 0x3 ;  /* 0x0000001507047291 */ /* 0x000fe2000f8e18ff */
[----:B---3--:R-:W-:Y:S01]  /*1b90*/  SHF.L.U32 R0, R12, 0x1f, RZ ;  /* 0x0000001f0c007819 */ /* 0x008fe200000006ff */
[----:B------:R-:W-:Y:S02]  /*1ba0*/  UISETP.GE.U32.AND UP0, UPT, UR49, 0x7f, UPT ;  /* 0x0000007f3100788c */ /* 0x000fe4000bf06070 */
[----:B------:R-:W-:Y:S02]  /*1bb0*/  ULEA UR11, UR20, UR50, 0x1 ;  /* 0x00000032140b7291 */ /* 0x000fe4000f8e08ff */
[----:B------:R-:W-:Y:S02]  /*1bc0*/  ULEA UR35, UR16, UR47, 0x6 ;  /* 0x0000002f10237291 */ /* 0x000fe4000f8e30ff */
[----:B------:R-:W-:Y:S01]  /*1bd0*/  USHF.L.U32 UR11, UR11, 0x7, URZ ;  /* 0x000000070b0b7899 */ /* 0x000fe200080006ff */
[----:B------:R1:W3:Y:S01]  /*1be0*/  SYNCS.PHASECHK.TRANS64.TRYWAIT P0, [UR4+0x20], R0 ;  /* 0x00002000ff0075a7 */ /* 0x0002e20008001104 */
[----:B------:R-:W-:Y:S01]  /*1bf0*/  UMOV UR6, URZ ;  /* 0x000000ff00067c82 */ /* 0x000fe20008000000 */
[----:B------:R-:W-:Y:S09]  /*1c00*/  BRA.U !UP0, `(.L_x_25) ;  /* 0x0000000108c87547 */ /* 0x000ff2000b800000 */
[----:B------:R-:W-:Y:S01]  /*1c10*/  UMOV UR13, URZ ;  /* 0x000000ff000d7c82 */ /* 0x000fe20008000000 */
[----:B------:R-:W-:-:S05]  /*1c20*/  UMOV UR4, UR7 ;  /* 0x0000000700047c82 */ /* 0x000fca0008000000 */
.L_x_31:
[----:B------:R-:W-:Y:S01]  /*1c30*/  ULEA UR33, UR4, UR21, 0x3 ;  /* 0x0000001504217291 */ /* 0x000fe2000f8e18ff */
[----:B---3--:R-:W-:Y:S01]  /*1c40*/  @!P3 MOV R2, 0xa000 ;  /* 0x0000a0000002b802 */ /* 0x008fe20000000f00 */
[----:B-1-3--:R-:W-:Y:S10]  /*1c50*/  @P0 BRA `(.L_x_26) ;  /* 0x00000000000c0947 */ /* 0x00aff40003800000 */
[----:B------:R-:W-:-:S04]  /*1c60*/  SHF.L.U32 R3, R12, 0x1f, RZ ;  /* 0x0000001f0c037819 */ /* 0x000fc800000006ff */
[----:B------:R-:W3:Y:S02]  /*1c70*/  SYNCS.PHASECHK.TRANS64.TRYWAIT P0, [UR33+0x20], R3 ;  /* 0x00002003ff0075a7 */ /* 0x000ee40008001121 */
[----:B---3--:R-:W-:Y:S05]  /*1c80*/  @!P0 BRA `(.L_x_27) ;  /* 0x0000007800f88947 */ /* 0x008fea0003800000 */
.L_x_26:
[----:B------:R3:W-:Y:S01]  /*1c90*/  @!P3 SYNCS.ARRIVE.TRANS64 RZ, [UR33], R2 ;  /* 0x00000002ffffb9a7 */ /* 0x0007e20008000021 */
[----:B------:R-:W-:-:S04]  /*1ca0*/  ULOP3.LUT UR5, UR25, 0x2, URZ, 0xfc, !UPT ;  /* 0x0000000219057892 */ /* 0x000fc8000f8efcff */
[----:B------:R-:W-:-:S09]  /*1cb0*/  UISETP.NE.AND UP0, UPT, UR5, 0x2, UPT ;  /* 0x000000020500788c */ /* 0x000fd2000bf05270 */
[----:B------:R-:W-:Y:S05]  /*1cc0*/  BRA.U UP0, `(.L_x_28) ;  /* 0x0000000100047547 */ /* 0x000fea000b800000 */
[----:B--2---:R-:W-:Y:S05]  /*1cd0*/  BPT.TRAP 0x1 ;  /* 0x000000040000795c */ /* 0x004fea0000300000 */
.L_x_28:
[----:B------:R-:W-:Y:S04]  /*1ce0*/  BSSY.RECONVERGENT B0, `(.L_x_29) ;  /* 0x0000003000007945 */ /* 0x000fe80003800200 */
[----:B------:R-:W-:Y:S05]  /*1cf0*/  @P2 BRA `(.L_x_30) ;  /* 0x0000000000042947 */ /* 0x000fea0003800000 */
[----:B--2---:R-:W-:Y:S05]  /*1d00*/  BPT.TRAP 0x1 ;  /* 0x000000040000795c */ /* 0x004fea0000300000 */
.L_x_30:
[----:B--2---:R-:W-:Y:S05]  /*1d10*/  BSYNC.RECONVERGENT B0 ;  /* 0x0000000000007941 */ /* 0x004fea0003800200 */
.L_x_29:
[----:B------:R-:W-:Y:S02]  /*1d20*/  UIADD3 UR5, UPT, UPT, UR4, 0x1, URZ ;  /* 0x0000000104057890 */ /* 0x000fe4000fffe0ff */
[----:B------:R-:W-:Y:S02]  /*1d30*/  USHF.L.U32 UR34, UR13, 0x6, URZ ;  /* 0x000000060d227899 */ /* 0x000fe400080006ff */
[----:B------:R-:W-:Y:S02]  /*1d40*/  UISETP.NE.AND UP0, UPT, UR5, 0x4, UPT ;  /* 0x000000040500788c */ /* 0x000fe4000bf05270 */
[----:B------:R-:W-:Y:S02]  /*1d50*/  UIADD3 UR13, UPT, UPT, UR13, 0x1, URZ ;  /* 0x000000010d0d7890 */ /* 0x000fe4000fffe0ff */
[----:B------:R-:W-:Y:S02]  /*1d60*/  USEL UR6, URZ, 0x1, UP0 ;  /* 0x00000001ff067887 */ /* 0x000fe40008000000 */
[----:B------:R-:W-:-:S02]  /*1d70*/  USEL UR7, UR5, URZ, UP0 ;  /* 0x000000ff05077287 */ /* 0x000fc40008000000 */
[----:B------:R-:W-:Y:S02]  /*1d80*/  UIADD3 UR14, UP1, UPT, UR28, 0x80, URZ ;  /* 0x000000801c0e7890 */ /* 0x000fe4000ff3e0ff */
[----:B------:R-:W-:Y:S01]  /*1d90*/  ULEA UR5, UR7, UR21, 0x3 ;  /* 0x0000001507057291 */ /* 0x000fe2000f8e18ff */
[----:B------:R-:W-:Y:S01]  /*1da0*/  LOP3.LUT R12, R12, UR6, RZ, 0x3c, !PT ;  /* 0x000000060c0c7c12 */ /* 0x000fe2000f8e3cff */
[----:B------:R-:W-:Y:S02]  /*1db0*/  ULEA UR6, UR4, UR31, 0xc ;  /* 0x0000001f04067291 */ /* 0x000fe4000f8e60ff */
[----:B------:R-:W-:Y:S01]  /*1dc0*/  UIADD3.X UR15, UPT, UPT, URZ, UR29, URZ, UP1, !UPT ;  /* 0x0000001dff0f7290 */ /* 0x000fe20008ffe4ff */
[----:B-1----:R-:W-:Y:S01]  /*1dd0*/  SHF.L.U32 R0, R12, 0x1f, RZ ;  /* 0x0000001f0c007819 */ /* 0x002fe200000006ff */
[----:B------:R-:W-:Y:S02]  /*1de0*/  ULEA UR6, UR6, UR21, 0x1 ;  /* 0x0000001506067291 */ /* 0x000fe4000f8e08ff */
[----:B------:R-:W-:Y:S01]  /*1df0*/  UPRMT UR16, URZ, 0x5410, UR27 ;  /* 0x00005410ff107896 */ /* 0x000fe2000800001b */
[----:B------:R4:W1:Y:S01]  /*1e00*/  SYNCS.PHASECHK.TRANS64.TRYWAIT P0, [UR5+0x20], R0 ;  /* 0x00002000ff0075a7 */ /* 0x0008620008001105 */
[----:B------:R-:W-:-:S02]  /*1e10*/  ULEA UR5, UR4, UR30, 0xe ;  /* 0x0000001e04057291 */ /* 0x000fc4000f8e70ff */
[----:B------:R-:W-:Y:S02]  /*1e20*/  UIADD3 UR4, UP0, UPT, UR28, 0x180, URZ ;  /* 0x000001801c047890 */ /* 0x000fe4000ff1e0ff */
[----:B------:R-:W-:Y:S02]  /*1e30*/  ULEA UR5, UR5, UR21, 0x1 ;  /* 0x0000001505057291 */ /* 0x000fe4000f8e08ff */
[----:B------:R-:W-:Y:S02]  /*1e40*/  UIADD3 UR32, UPT, UPT, UR6, 0x8800, URZ ;  /* 0x0000880006207890 */ /* 0x000fe4000fffe0ff */
[----:B------:R-:W-:Y:S02]  /*1e50*/  UIADD3 UR8, UPT, UPT, UR5, 0x10800, URZ ;  /* 0x0001080005087890 */ /* 0x000fe4000fffe0ff */
[----:B------:R-:W-:Y:S02]  /*1e60*/  UIADD3.X UR5, UPT, UPT, URZ, UR29, URZ, UP0, !UPT ;  /* 0x0000001dff057290 */ /* 0x000fe400087fe4ff */
[----:B------:R-:W-:-:S02]  /*1e70*/  UISETP.NE.AND UP0, UPT, UR13, UR24, UPT ;  /* 0x000000180d00728c */ /* 0x000fc4000bf05270 */
[----:B------:R-:W-:Y:S01]  /*1e80*/  UPRMT UR6, URZ, 0x5410, UR26 ;  /* 0x00005410ff067896 */ /* 0x000fe2000800001a */
[----:B------:R-:W-:Y:S01]  /*1e90*/  UMOV UR18, 0x0 ;  /* 0x0000000000127882 */ /* 0x000fe20000000000 */
[----:B------:R-:W-:Y:S01]  /*1ea0*/  UMOV UR19, 0x10000000 ;  /* 0x1000000000137882 */ /* 0x000fe20000000000 */
[----:B------:R-:W-:Y:S01]  /*1eb0*/  UMOV UR12, UR36 ;  /* 0x00000024000c7c82 */ /* 0x000fe20008000000 */
[----:B------:R-:W-:Y:S01]  /*1ec0*/  UMOV UR9, UR33 ;  /* 0x0000002100097c82 */ /* 0x000fe20008000000 */
[----:B------:R-:W-:Y:S01]  /*1ed0*/  UMOV UR10, UR34 ;  /* 0x00000022000a7c82 */ /* 0x000fe20008000000 */
[----:B------:R-:W-:Y:S03]  /*1ee0*/  UTMALDG.3D.MULTICAST [UR32], [UR14], UR16, desc[UR18] ;  /* 0x000012200e0073b4 */ /* 0x000fe60008011810 */
[----:B------:R2:W-:Y:S02]  /*1ef0*/  UTMALDG.3D.MULTICAST [UR8], [UR4], UR6, desc[UR18] ;  /* 0x00001208040073b4 */ /* 0x0005e40008011806 */
[----:B--2---:R-:W-:Y:S01]  /*1f00*/  UMOV UR6, UR24 ;  /* 0x0000001800067c82 */ /* 0x004fe20008000000 */
[----:B------:R-:W-:Y:S01]  /*1f10*/  UMOV UR4, UR7 ;  /* 0x0000000700047c82 */ /* 0x000fe20008000000 */
[----:B----4-:R-:W-:Y:S05]  /*1f20*/  BRA.U UP0, `(.L_x_31) ;  /* 0xfffffffd00407547 */ /* 0x010fea000b83ffff */
.L_x_25:
[----:B------:R-:W-:Y:S01]  /*1f30*/  ULEA UR4, UR7, UR21, 0x3 ;  /* 0x0000001507047291 */ /* 0x000fe2000f8e18ff */
[----:B-1----:R-:W-:Y:S01]  /*1f40*/  SHF.L.U32 R0, R12, 0x1f, RZ ;  /* 0x0000001f0c007819 */ /* 0x002fe200000006ff */
[----:B------:R-:W-:Y:S01]  /*1f50*/  @!P1 SYNCS.ARRIVE.TRANS64.A1T0 RZ, [UR21+0x88], RZ ;  /* 0x000088ffffff99a7 */ /* 0x000fe20008100015 */
[----:B------:R-:W-:-:S06]  /*1f60*/  UISETP.GT.AND UP0, UPT, UR45, UR44, UPT ;  /* 0x0000002c2d00728c */ /* 0x000fcc000bf04270 */
[----:B---3--:R1:W3:Y:S03]  /*1f70*/  SYNCS.PHASECHK.TRANS64.TRYWAIT P0, [UR4+0x20], R0 ;  /* 0x00002000ff0075a7 */ /* 0x0082e60008001104 */
[----:B------:R-:W-:Y:S05]  /*1f80*/  BRA.U !UP0, `(.L_x_32) ;  /* 0x0000000108bc7547 */ /* 0x000fea000b800000 */
[----:B------:R-:W-:Y:S01]  /*1f90*/  UIADD3 UR13, UPT, UPT, UR46, UR6, URZ ;  /* 0x000000062e0d7290 */ /* 0x000fe2000fffe0ff */
[----:B------:R-:W-:-:S11]  /*1fa0*/  UMOV UR4, UR7 ;  /* 0x0000000700047c82 */ /* 0x000fd60008000000 */
.L_x_38:
[----:B------:R-:W-:Y:S01]  /*1fb0*/  ULEA UR17, UR4, UR21, 0x3 ;  /* 0x0000001504117291 */ /* 0x000fe2000f8e18ff */
[----:B---3--:R-:W-:Y:S01]  /*1fc0*/  @!P3 MOV R2, 0xa000 ;  /* 0x0000a0000002b802 */ /* 0x008fe20000000f00 */
[----:B-1-3--:R-:W-:Y:S10]  /*1fd0*/  @P0 BRA `(.L_x_33) ;  /* 0x00000000000c0947 */ /* 0x00aff40003800000 */
[----:B------:R-:W-:-:S04]  /*1fe0*/  SHF.L.U32 R3, R12, 0x1f, RZ ;  /* 0x0000001f0c037819 */ /* 0x000fc800000006ff */
[----:B------:R-:W3:Y:S02]  /*1ff0*/  SYNCS.PHASECHK.TRANS64.TRYWAIT P0, [UR17+0x20], R3 ;  /* 0x00002003ff0075a7 */ /* 0x000ee40008001111 */
[----:B---3--:R-:W-:Y:S05]  /*2000*/  @!P0 BRA `(.L_x_34) ;  /* 0x0000007800308947 */ /* 0x008fea0003800000 */
.L_x_33:
[----:B------:R3:W-:Y:S01]  /*2010*/  @!P3 SYNCS.ARRIVE.TRANS64 RZ, [UR17], R2 ;  /* 0x00000002ffffb9a7 */ /* 0x0007e20008000011 */
[----:B------:R-:W-:-:S04]  /*2020*/  ULOP3.LUT UR5, UR25, 0x2, URZ, 0xfc, !UPT ;  /* 0x0000000219057892 */ /* 0x000fc8000f8efcff */
[----:B------:R-:W-:-:S09]  /*2030*/  UISETP.NE.AND UP0, UPT, UR5, 0x2, UPT ;  /* 0x000000020500788c */ /* 0x000fd2000bf05270 */
[----:B------:R-:W-:Y:S05]  /*2040*/  BRA.U UP0, `(.L_x_35) ;  /* 0x0000000100047547 */ /* 0x000fea000b800000 */
[----:B--2---:R-:W-:Y:S05]  /*2050*/  BPT.TRAP 0x1 ;  /* 0x000000040000795c */ /* 0x004fea0000300000 */
.L_x_35:
[----:B------:R-:W-:Y:S04]  /*2060*/  BSSY.RECONVERGENT B0, `(.L_x_36) ;  /* 0x0000003000007945 */ /* 0x000fe80003800200 */
[----:B------:R-:W-:Y:S05]  /*2070*/  @P2 BRA `(.L_x_37) ;  /* 0x0000000000042947 */ /* 0x000fea0003800000 */
[----:B--2---:R-:W-:Y:S05]  /*2080*/  BPT.TRAP 0x1 ;  /* 0x000000040000795c */ /* 0x004fea0000300000 */
.L_x_37:
[----:B--2---:R-:W-:Y:S05]  /*2090*/  BSYNC.RECONVERGENT B0 ;  /* 0x0000000000007941 */ /* 0x004fea0003800200 */
.L_x_36:
[----:B------:R-:W-:Y:S02]  /*20a0*/  UIADD3 UR5, UPT, UPT, UR4, 0x1, URZ ;  /* 0x0000000104057890 */ /* 0x000fe4000fffe0ff */
[----:B------:R-:W-:Y:S02]  /*20b0*/  UIADD3 UR14, UP1, UPT, UR28, 0x80, URZ ;  /* 0x000000801c0e7890 */ /* 0x000fe4000ff3e0ff */
[----:B------:R-:W-:Y:S02]  /*20c0*/  UISETP.NE.AND UP0, UPT, UR5, 0x4, UPT ;  /* 0x000000040500788c */ /* 0x000fe4000bf05270 */
[----:B------:R-:W-:Y:S02]  /*20d0*/  ULEA UR16, UR4, UR38, 0xd ;  /* 0x0000002604107291 */ /* 0x000fe4000f8e68ff */
[----:B------:R-:W-:Y:S02]  /*20e0*/  USEL UR8, URZ, 0x1, UP0 ;  /* 0x00000001ff087887 */ /* 0x000fe40008000000 */
[----:B------:R-:W-:-:S02]  /*20f0*/  USEL UR7, UR5, URZ, UP0 ;  /* 0x000000ff05077287 */ /* 0x000fc40008000000 */
[----:B------:R-:W-:Y:S02]  /*2100*/  UIADD3 UR22, UP0, UPT, UR28, 0x180, URZ ;  /* 0x000001801c167890 */ /* 0x000fe4000ff1e0ff */
[----:B------:R-:W-:Y:S01]  /*2110*/  ULEA UR5, UR7, UR21, 0x3 ;  /* 0x0000001507057291 */ /* 0x000fe2000f8e18ff */
[----:B------:R-:W-:Y:S01]  /*2120*/  LOP3.LUT R12, R12, UR8, RZ, 0x3c, !PT ;  /* 0x000000080c0c7c12 */ /* 0x000fe2000f8e3cff */
[----:B------:R-:W-:Y:S02]  /*2130*/  ULEA UR8, UR4, UR37, 0xf ;  /* 0x0000002504087291 */ /* 0x000fe4000f8e78ff */
[----:B------:R-:W-:Y:S01]  /*2140*/  USHF.L.U32 UR18, UR6, 0x6, URZ ;  /* 0x0000000606127899 */ /* 0x000fe200080006ff */
[----:B-1----:R-:W-:Y:S01]  /*2150*/  SHF.L.U32 R0, R12, 0x1f, RZ ;  /* 0x0000001f0c007819 */ /* 0x002fe200000006ff */
[----:B------:R-:W-:Y:S02]  /*2160*/  UPRMT UR4, URZ, 0x5410, UR27 ;  /* 0x00005410ff047896 */ /* 0x000fe4000800001b */
[----:B------:R-:W-:Y:S01]  /*2170*/  UIADD3.X UR15, UPT, UPT, URZ, UR29, URZ, UP1, !UPT ;  /* 0x0000001dff0f7290 */ /* 0x000fe20008ffe4ff */
[----:B------:R4:W1:Y:S01]  /*2180*/  SYNCS.PHASECHK.TRANS64.TRYWAIT P0, [UR5+0x20], R0 ;  /* 0x00002000ff0075a7 */ /* 0x0008620008001105 */
[----:B------:R-:W-:-:S02]  /*2190*/  UPRMT UR5, URZ, 0x5410, UR26 ;  /* 0x00005410ff057896 */ /* 0x000fc4000800001a */
[----:B------:R-:W-:Y:S01]  /*21a0*/  UIADD3.X UR23, UPT, UPT, URZ, UR29, URZ, UP0, !UPT ;  /* 0x0000001dff177290 */ /* 0x000fe200087fe4ff */
[----:B------:R-:W-:Y:S01]  /*21b0*/  UMOV UR32, 0x0 ;  /* 0x0000000000207882 */ /* 0x000fe20000000000 */
[----:B------:R-:W-:Y:S01]  /*21c0*/  UMOV UR33, 0x10000000 ;  /* 0x1000000000217882 */ /* 0x000fe20000000000 */
[----:B------:R-:W-:Y:S01]  /*21d0*/  UMOV UR19, UR35 ;  /* 0x0000002300137c82 */ /* 0x000fe20008000000 */
[----:B------:R-:W-:Y:S01]  /*21e0*/  UMOV UR20, UR36 ;  /* 0x0000002400147c82 */ /* 0x000fe20008000000 */
[----:B------:R-:W-:Y:S01]  /*21f0*/  UMOV UR12, UR36 ;  /* 0x00000024000c7c82 */ /* 0x000fe20008000000 */
[----:B------:R-:W-:Y:S01]  /*2200*/  UMOV UR9, UR17 ;  /* 0x0000001100097c82 */ /* 0x000fe20008000000 */
[----:B------:R-:W-:Y:S01]  /*2210*/  UMOV UR10, UR18 ;  /* 0x00000012000a7c82 */ /* 0x000fe20008000000 */
[----:B------:R2:W-:Y:S01]  /*2220*/  UTMALDG.3D.MULTICAST [UR16], [UR14], UR4, desc[UR32] ;  /* 0x000020100e0073b4 */ /* 0x0005e20008011804 */
[----:B------:R-:W-:-:S04]  /*2230*/  UIADD3 UR6, UPT, UPT, UR6, 0x1, URZ ;  /* 0x0000000106067890 */ /* 0x000fc8000fffe0ff */
[----:B------:R-:W-:Y:S01]  /*2240*/  UISETP.NE.AND UP0, UPT, UR6, UR13, UPT ;  /* 0x0000000d0600728c */ /* 0x000fe2000bf05270 */
[----:B------:R4:W-:Y:S01]  /*2250*/  UTMALDG.3D.MULTICAST [UR8], [UR22], UR5, desc[UR32] ;  /* 0x00002008160073b4 */ /* 0x0009e20008011805 */
[----:B--2---:R-:W-:-:S07]  /*2260*/  UMOV UR4, UR7 ;  /* 0x0000000700047c82 */ /* 0x004fce0008000000 */
[----:B----4-:R-:W-:Y:S05]  /*2270*/  BRA.U UP0, `(.L_x_38) ;  /* 0xfffffffd004c7547 */ /* 0x010fea000b83ffff */
.L_x_32:
[C---:B------:R-:W-:Y:S01]  /*2280*/  LEA R3, R11.reuse, UR21, 0x3 ;  /* 0x000000150b037c11 */ /* 0x040fe2000f8e18ff */
[----:B------:R-:W-:Y:S01]  /*2290*/  NOP ;  /* 0x0000000000007918 */ /* 0x000fe20000000000 */
[----:B-1----:R-:W-:Y:S02]  /*22a0*/  SHF.L.U32 R0, R10, 0x1f, RZ ;  /* 0x0000001f0a007819 */ /* 0x002fe400000006ff */
[----:B------:R-:W-:Y:S02]  /*22b0*/  LEA R5, R11, UR21, 0x4 ;  /* 0x000000150b057c11 */ /* 0x000fe4000f8e20ff */
[----:B---3--:R-:W1:Y:S02]  /*22c0*/  SYNCS.PHASECHK.TRANS64.TRYWAIT P0, [R3+URZ+0x90], R0 ;  /* 0x00009000030075a7 */ /* 0x008e6400080011ff */
[----:B-1----:R-:W-:Y:S05]  /*22d0*/  @!P0 BRA `(.L_x_39) ;  /* 0x0000007400948947 */ /* 0x002fea0003800000 */
.L_x_141:
[----:B------:R-:W3:Y:S01]  /*22e0*/  LDS.128 R4, [R5+0x120] ;  /* 0x0001200005047984 */ /* 0x000ee20000000c00 */
[----:B------:R-:W-:Y:S01]  /*22f0*/  UISETP.GE.AND UP0, UPT, UR42, 0x1, UPT ;  /* 0x000000012a00788c */ /* 0x000fe2000bf06270 */
[----:B------:R-:W-:Y:S01]  /*2300*/  @!PT LDS RZ, [RZ] ;  /* 0x00000000fffff984 */ /* 0x000fe20000000800 */
[----:B------:R-:W-:Y:S01]  /*2310*/  @!PT LDS RZ, [RZ] ;  /* 0x00000000fffff984 */ /* 0x000fe20000000800 */
[----:B------:R-:W-:Y:S01]  /*2320*/  @!PT LDS RZ, [RZ] ;  /* 0x00000000fffff984 */ /* 0x000fe20000000800 */
[----:B------:R-:W-:Y:S01]  /*2330*/  @!PT LDS RZ, [RZ] ;  /* 0x00000000fffff984 */ /* 0x000fe20000000800 */
[----:B------:R4:W-:Y:S06]  /*2340*/  MEMBAR.ALL.CTA ;  /* 0x0000000000007992 */ /* 0x0009ec0000008000 */
[----:B----4-:R-:W4:Y:S01]  /*2350*/  FENCE.VIEW.ASYNC.S ;  /* 0x00000000000073c6 */ /* 0x010f220000000000 */
[----:B---3--:R-:W-:-:S13]  /*2360*/  LOP3.LUT P0, RZ, R6, 0x1, RZ, 0xc0, !PT ;  /* 0x0000000106ff7812 */ /* 0x008fda000780c0ff */
[----:B----4-:R-:W-:Y:S01]  /*2370*/  VOTEU.ANY UP1, P0 ;  /* 0x0000000000ff7886 */ /* 0x010fe20000020100 */
[----:B------:R-:W-:-:S13]  /*2380*/  PLOP3.LUT P0, PT, PT, PT, UP1, 0x80, 0x8 ;  /* 0x000000000008781c */ /* 0x000fda0003f0f018 */
[----:B-1----:R-:W-:Y:S02]  /*2390*/  @P0 LOP3.LUT R0, R5, 0xffff, RZ, 0xc0, !PT ;  /* 0x0000ffff05000812 */ /* 0x002fe400078ec0ff */
[----:B------:R-:W-:Y:S02]  /*23a0*/  @P0 MOV R2, R4 ;  /* 0x0000000400020202 */ /* 0x000fe40000000f00 */
[----:B------:R-:W-:Y:S01]  /*23b0*/  @P0 R2UR UR5, R0 ;  /* 0x00000000000502ca */ /* 0x000fe200000e0000 */
[----:B------:R-:W-:Y:S01]  /*23c0*/  VIADD R0, R3, 0xa0 ;  /* 0x000000a003007836 */ /* 0x000fe20000000000 */
[----:B------:R-:W-:Y:S02]  /*23d0*/  @P0 SHF.R.U32.HI R4, RZ, 0x10, R5 ;  /* 0x00000010ff040819 */ /* 0x000fe40000011605 */
[----:B------:R-:W-:Y:S02]  /*23e0*/  @P0 R2UR UR6, R2 ;  /* 0x00000000020602ca */ /* 0x000fe400000e0000 */
[----:B------:R-:W-:-:S02]  /*23f0*/  PRMT R0, RZ, 0x654, R0 ;  /* 0x00000654ff007816 */ /* 0x000fc40000000000 */
[----:B------:R-:W-:Y:S02]  /*2400*/  @P0 R2UR UR4, R4 ;  /* 0x00000000040402ca */ /* 0x000fe400000e0000 */
[----:B------:R1:W-:Y:S03]  /*2410*/  SYNCS.ARRIVE.TRANS64.RED.A1T0 RZ, [R0+URZ], RZ ;  /* 0x000000ff00ff79a7 */ /* 0x0003e600081004ff */
[----:B------:R-:W-:-:S04]  /*2420*/  @UP1 UMOV UR39, UR5 ;  /* 0x0000000500271c82 */ /* 0x000fc80008000000 */
[----:B------:R-:W-:-:S04]  /*2430*/  @UP1 UMOV UR40, UR6 ;  /* 0x0000000600281c82 */ /* 0x000fc80008000000 */
[----:B------:R-:W-:Y:S01]  /*2440*/  @UP1 UMOV UR36, UR4 ;  /* 0x0000000400241c82 */ /* 0x000fe20008000000 */
[----:B------:R-:W-:Y:S05]  /*2450*/  BRA.U !UP0, `(.L_x_40) ;  /* 0x0000000108d47547 */ /* 0x000fea000b800000 */
[----:B------:R-:W2:Y:S01]  /*2460*/  LDCU.128 UR12, c[0x0][0xb10] ;  /* 0x00016200ff0c77ac */ /* 0x000ea20008000c00 */
[----:B------:R-:W3:Y:S01]  /*2470*/  LDCU UR22, c[0x0][0xb20] ;  /* 0x00016400ff1677ac */ /* 0x000ee20008000800 */
[----:B------:R-:W4:Y:S01]  /*2480*/  LDCU UR20, c[0x0][0xb0c] ;  /* 0x00016180ff1477ac */ /* 0x000f220008000800 */
[----:B------:R-:W1:Y:S01]  /*2490*/  LDCU.64 UR8, c[0x0][0xb28] ;  /* 0x00016500ff0877ac */ /* 0x000e620008000a00 */
[----:B------:R-:W-:Y:S02]  /*24a0*/  UISETP.NE.AND UP3, UPT, UR42, 0x1, UPT ;  /* 0x000000012a00788c */ /* 0x000fe4000bf65270 */
[----:B--2---:R-:W-:Y:S02]  /*24b0*/  UIMAD.WIDE.U32 UR10, UR41, UR15, URZ ;  /* 0x0000000f290a72a5 */ /* 0x004fe4000f8e00ff */
[----:B------:R-:W-:Y:S02]  /*24c0*/  UIMAD.WIDE.U32 UR4, UR43, UR12, URZ ;  /* 0x0000000c2b0472a5 */ /* 0x000fe4000f8e00ff */
[----:B------:R-:W-:-:S02]  /*24d0*/  UISETP.NE.AND UP0, UPT, UR14, 0x1, UPT ;  /* 0x000000010e00788c */ /* 0x000fc4000bf05270 */
[----:B------:R-:W-:Y:S01]  /*24e0*/  UIMAD.WIDE.U32 UR18, UR39, UR15, URZ ;  /* 0x0000000f271272a5 */ /* 0x000fe2000f8e00ff */
[----:B------:R-:W-:Y:S02]  /*24f0*/  UMOV UR10, UR11 ;  /* 0x0000000b000a7c82 */ /* 0x000fe40008000000 */
[----:B------:R-:W-:Y:S01]  /*2500*/  UMOV UR4, UR5 ;  /* 0x0000000500047c82 */ /* 0x000fe20008000000 */
[----:B---3--:R-:W-:Y:S02]  /*2510*/  USHF.R.U32.HI UR10, URZ, UR22, UR10 ;  /* 0x00000016ff0a7299 */ /* 0x008fe4000801160a */
[----:B----4-:R-:W-:Y:S02]  /*2520*/  UISETP.NE.AND UP2, UPT, UR20, 0x1, UPT ;  /* 0x000000011400788c */ /* 0x010fe4000bf45270 */
[----:B------:R-:W-:Y:S02]  /*2530*/  USHF.R.U32.HI UR4, URZ, UR13, UR4 ;  /* 0x0000000dff047299 */ /* 0x000fe40008011604 */
[----:B------:R-:W-:-:S02]  /*2540*/  USEL UR5, UR41, UR10, !UP0 ;  /* 0x0000000a29057287 */ /* 0x000fc4000c000000 */
[----:B------:R-:W-:Y:S02]  /*2550*/  USEL UR6, UR43, UR4, !UP2 ;  /* 0x000000042b067287 */ /* 0x000fe4000d000000 */
[----:B-1----:R-:W-:Y:S01]  /*2560*/  UIMAD.WIDE.U32 UR10, UR5, UR8, URZ ;  /* 0x00000008050a72a5 */ /* 0x002fe2000f8e00ff */
[----:B------:R-:W-:Y:S01]  /*2570*/  UMOV UR4, UR19 ;  /* 0x0000001300047c82 */ /* 0x000fe20008000000 */
[----:B------:R-:W-:Y:S02]  /*2580*/  UIMAD.WIDE.U32 UR16, UR40, UR12, URZ ;  /* 0x0000000c281072a5 */ /* 0x000fe4000f8e00ff */
[----:B------:R-:W-:-:S03]  /*2590*/  UIMAD.WIDE.U32 UR18, UR6, UR8, URZ ;  /* 0x00000008061272a5 */ /* 0x000fc6000f8e00ff */
[----:B------:R-:W-:Y:S01]  /*25a0*/  UMOV UR10, UR11 ;  /* 0x0000000b000a7c82 */ /* 0x000fe20008000000 */
[----:B------:R-:W-:Y:S02]  /*25b0*/  USHF.R.U32.HI UR4, URZ, UR22, UR4 ;  /* 0x00000016ff047299 */ /* 0x000fe40008011604 */
[----:B------:R-:W-:Y:S01]  /*25c0*/  @UP3 USHF.R.U32.HI UR5, URZ, UR9, UR10 ;  /* 0x00000009ff053299 */ /* 0x000fe2000801160a */
[----:B------:R-:W-:Y:S01]  /*25d0*/  UMOV UR16, UR17 ;  /* 0x0000001100107c82 */ /* 0x000fe20008000000 */
[----:B------:R-:W-:Y:S01]  /*25e0*/  UMOV UR18, UR19 ;  /* 0x0000001300127c82 */ /* 0x000fe20008000000 */
[----:B------:R-:W-:Y:S02]  /*25f0*/  USHF.R.U32.HI UR13, URZ, UR13, UR16 ;  /* 0x0000000dff0d7299 */ /* 0x000fe40008011610 */
[----:B------:R-:W-:Y:S02]  /*2600*/  USEL UR4, UR39, UR4, !UP0 ;  /* 0x0000000427047287 */ /* 0x000fe4000c000000 */
[----:B------:R-:W-:-:S02]  /*2610*/  @UP3 USHF.R.U32.HI UR6, URZ, UR9, UR18 ;  /* 0x00000009ff063299 */ /* 0x000fc40008011612 */
[----:B------:R-:W-:Y:S02]  /*2620*/  UIMAD UR10, UR42, UR5, URZ ;  /* 0x000000052a0a72a4 */ /* 0x000fe4000f8e02ff */
[----:B------:R-:W-:Y:S02]  /*2630*/  USEL UR5, UR40, UR13, !UP2 ;  /* 0x0000000d28057287 */ /* 0x000fe4000d000000 */
[----:B------:R-:W-:Y:S02]  /*2640*/  UIMAD UR12, UR42, UR6, URZ ;  /* 0x000000062a0c72a4 */ /* 0x000fe4000f8e02ff */
[----:B------:R-:W-:Y:S02]  /*2650*/  UISETP.GE.AND UP0, UPT, UR4, UR10, UPT ;  /* 0x0000000a0400728c */ /* 0x000fe4000bf06270 */
[----:B------:R-:W-:Y:S02]  /*2660*/  UIMAD.WIDE.U32 UR10, UR4, UR8, URZ ;  /* 0x00000008040a72a5 */ /* 0x000fe4000f8e00ff */
[----:B------:R-:W-:-:S02]  /*2670*/  UISETP.GE.OR UP0, UPT, UR5, UR12, UP0 ;  /* 0x0000000c0500728c */ /* 0x000fc40008706670 */
        /* <DEDUP_REMOVED lines=19> */
.L_x_40:
[----:B------:R-:W3:Y:S02]  /*27b0*/  LDCU UR4, c[0x0][0xb30] ;  /* 0x00016600ff0477ac */ /* 0x000ee40008000800 */
[----:B---3--:R-:W-:-:S09]  /*27c0*/  UISETP.NE.AND UP0, UPT, UR4, 0x1, UPT ;  /* 0x000000010400788c */ /* 0x008fd2000bf05270 */
[----:B------:R-:W-:Y:S05]  /*27d0*/  BRA.U UP0, `(.L_x_41) ;  /* 0x0000000100447547 */ /* 0x000fea000b800000 */
[----:B------:R-:W3:Y:S01]  /*27e0*/  LDCU.128 UR12, c[0x0][0xb10] ;  /* 0x00016200ff0c77ac */ /* 0x000ee20008000c00 */
[----:B------:R-:W4:Y:S01]  /*27f0*/  LDCU UR10, c[0x0][0xb0c] ;  /* 0x00016180ff0a77ac */ /* 0x000f220008000800 */
[----:B------:R-:W1:Y:S01]  /*2800*/  LDCU UR6, c[0x0][0xb20] ;  /* 0x00016400ff0677ac */ /* 0x000e620008000800 */
[----:B---3--:R-:W-:Y:S02]  /*2810*/  UIMAD.WIDE.U32 UR8, UR40, UR12, URZ ;  /* 0x0000000c280872a5 */ /* 0x008fe4000f8e00ff */
[----:B------:R-:W-:Y:S02]  /*2820*/  UIMAD.WIDE.U32 UR4, UR39, UR15, URZ ;  /* 0x0000000f270472a5 */ /* 0x000fe4000f8e00ff */
[----:B----4-:R-:W-:Y:S02]  /*2830*/  UISETP.NE.AND UP2, UPT, UR10, 0x1, UPT ;  /* 0x000000010a00788c */ /* 0x010fe4000bf45270 */
[----:B------:R-:W-:Y:S01]  /*2840*/  UISETP.NE.AND UP0, UPT, UR14, 0x1, UPT ;  /* 0x000000010e00788c */ /* 0x000fe2000bf05270 */
[----:B------:R-:W-:-:S02]  /*2850*/  UMOV UR8, UR9 ;  /* 0x0000000900087c82 */ /* 0x000fc40008000000 */
[----:B------:R-:W-:Y:S01]  /*2860*/  UMOV UR4, UR5 ;  /* 0x0000000500047c82 */ /* 0x000fe20008000000 */
[----:B------:R-:W-:Y:S02]  /*2870*/  USHF.R.U32.HI UR13, URZ, UR13, UR8 ;  /* 0x0000000dff0d7299 */ /* 0x000fe40008011608 */
[----:B-1----:R-:W-:Y:S02]  /*2880*/  USHF.R.U32.HI UR4, URZ, UR6, UR4 ;  /* 0x00000006ff047299 */ /* 0x002fe40008011604 */
[----:B------:R-:W-:Y:S02]  /*2890*/  USEL UR5, UR40, UR13, !UP2 ;  /* 0x0000000d28057287 */ /* 0x000fe4000d000000 */
[----:B------:R-:W-:-:S04]  /*28a0*/  USEL UR4, UR39, UR4, !UP0 ;  /* 0x0000000427047287 */ /* 0x000fc8000c000000 */
[----:B------:R-:W-:Y:S02]  /*28b0*/  UIADD3 UR6, UPT, UPT, UR5, -UR4, URZ ;  /* 0x8000000405067290 */ /* 0x000fe4000fffe0ff */
[----:B------:R-:W-:Y:S02]  /*28c0*/  UIADD3 UR4, UPT, UPT, -UR5, UR4, URZ ;  /* 0x0000000405047290 */ /* 0x000fe4000fffe1ff */
[----:B------:R-:W-:Y:S02]  /*28d0*/  UIMAD UR39, UR6, UR14, UR39 ;  /* 0x0000000e062772a4 */ /* 0x000fe4000f8e0227 */
[----:B------:R-:W-:-:S12]  /*28e0*/  UIMAD UR40, UR4, UR10, UR40 ;  /* 0x0000000a042872a4 */ /* 0x000fd8000f8e0228 */
.L_x_41:
[----:B------:R-:W-:Y:S01]  /*28f0*/  VIADD R11, R11, 0x1 ;  /* 0x000000010b0b7836 */ /* 0x000fe20000000000 */
[----:B------:R-:W-:Y:S02]  /*2900*/  R2UR UR5, R88 ;  /* 0x00000000580572ca */ /* 0x000fe400000e0000 */
[----:B------:R-:W-:Y:S02]  /*2910*/  R2UR UR4, R87 ;  /* 0x00000000570472ca */ /* 0x000fe400000e0000 */
[C---:B------:R-:W-:Y:S02]  /*2920*/  ISETP.NE.AND P0, PT, R11.reuse, 0x2, PT ;  /* 0x000000020b00780c */ /* 0x040fe40003f05270 */
[----:B------:R-:W-:Y:S02]  /*2930*/  PLOP3.LUT P1, PT, PT, PT, PT, 0x80, 0x8 ;  /* 0x000000000008781c */ /* 0x000fe40003f2f070 */
[----:B------:R-:W-:Y:S02]  /*2940*/  SEL R3, RZ, 0x1, P0 ;  /* 0x00000001ff037807 */ /* 0x000fe40000000000 */
[----:B------:R-:W-:-:S02]  /*2950*/  SEL R11, R11, RZ, P0 ;  /* 0x000000ff0b0b7207 */ /* 0x000fc40000000000 */
[----:B------:R-:W-:Y:S01]  /*2960*/  LOP3.LUT R10, R10, R3, RZ, 0x3c, !PT ;  /* 0x000000030a0a7212 */ /* 0x000fe200078e3cff */
[----:B------:R-:W-:Y:S02]  /*2970*/  UIADD3 UR16, UPT, UPT, UR40, UR5, URZ ;  /* 0x0000000528107290 */ /* 0x000fe4000fffe0ff */
[----:B------:R-:W-:Y:S01]  /*2980*/  UIADD3 UR20, UPT, UPT, UR39, UR4, URZ ;  /* 0x0000000427147290 */ /* 0x000fe2000fffe0ff */
[----:B------:R-:W-:Y:S11]  /*2990*/  BRA.U UP1, `(.L_x_42) ;  /* 0xfffffff101447547 */ /* 0x000ff6000b83ffff */
[----:B------:R-:W-:Y:S01]  /*29a0*/  UIADD3 UR21, UPT, UPT, UR21, 0x20, URZ ;  /* 0x0000002015157890 */ /* 0x000fe2000fffe0ff */
[----:B------:R-:W-:-:S03]  /*29b0*/  SHF.L.U32 R3, R12, 0x1f, RZ ;  /* 0x0000001f0c037819 */ /* 0x000fc600000006ff */
[----:B------:R-:W-:-:S09]  /*29c0*/  ULEA UR4, UR7, UR21, 0x3 ;  /* 0x0000001507047291 */ /* 0x000fd2000f8e18ff */
[----:B------:R-:W3:Y:S02]  /*29d0*/  SYNCS.PHASECHK.TRANS64.TRYWAIT P0, [UR4], R3 ;  /* 0x00000003ff0075a7 */ /* 0x000ee40008001104 */
[----:B---3--:R-:W-:Y:S05]  /*29e0*/  @!P0 BRA `(.L_x_43) ;  /* 0x0000006c00e48947 */ /* 0x008fea0003800000 */
.L_x_143:
[----:B------:R-:W-:-:S04]  /*29f0*/  UIADD3 UR4, UPT, UPT, UR7, 0x1, URZ ;  /* 0x0000000107047890 */ /* 0x000fc8000fffe0ff */
[----:B------:R-:W-:-:S04]  /*2a00*/  UISETP.NE.AND UP0, UPT, UR4, 0x4, UPT ;  /* 0x000000040400788c */ /* 0x000fc8000bf05270 */
[----:B------:R-:W-:Y:S02]  /*2a10*/  USEL UR6, URZ, 0x1, UP0 ;  /* 0x00000001ff067887 */ /* 0x000fe40008000000 */
[----:B------:R-:W-:-:S04]  /*2a20*/  USEL UR4, UR4, URZ, UP0 ;  /* 0x000000ff04047287 */ /* 0x000fc80008000000 */
[----:B------:R-:W-:Y:S01]  /*2a30*/  ULEA UR5, UR4, UR21, 0x3 ;  /* 0x0000001504057291 */ /* 0x000fe2000f8e18ff */
[----:B------:R-:W-:-:S04]  /*2a40*/  LOP3.LUT R2, R12, UR6, RZ, 0x3c, !PT ;  /* 0x000000060c027c12 */ /* 0x000fc8000f8e3cff */
[----:B-1----:R-:W-:-:S04]  /*2a50*/  SHF.L.U32 R3, R2, 0x1f, RZ ;  /* 0x0000001f02037819 */ /* 0x002fc800000006ff */
[----:B------:R-:W1:Y:S02]  /*2a60*/  SYNCS.PHASECHK.TRANS64.TRYWAIT P0, [UR5], R3 ;  /* 0x00000003ff0075a7 */ /* 0x000e640008001105 */
[----:B-1----:R-:W-:Y:S05]  /*2a70*/  @!P0 BRA `(.L_x_44) ;  /* 0x0000006c00d88947 */ /* 0x002fea0003800000 */
.L_x_145:
        /* <DEDUP_REMOVED lines=9> */
.L_x_147:
[----:B------:R-:W-:-:S04]  /*2b10*/  UIADD3 UR4, UPT, UPT, UR4, 0x1, URZ ;  /* 0x0000000104047890 */ /* 0x000fc8000fffe0ff */
[----:B------:R-:W-:-:S04]  /*2b20*/  UISETP.NE.AND UP0, UPT, UR4, 0x4, UPT ;  /* 0x000000040400788c */ /* 0x000fc8000bf05270 */
[----:B------:R-:W-:Y:S02]  /*2b30*/  USEL UR5, URZ, 0x1, UP0 ;  /* 0x00000001ff057887 */ /* 0x000fe40008000000 */
[----:B------:R-:W-:-:S04]  /*2b40*/  USEL UR4, UR4, URZ, UP0 ;  /* 0x000000ff04047287 */ /* 0x000fc80008000000 */
[----:B------:R-:W-:Y:S01]  /*2b50*/  ULEA UR4, UR4, UR21, 0x3 ;  /* 0x0000001504047291 */ /* 0x000fe2000f8e18ff */
[----:B-1----:R-:W-:-:S04]  /*2b60*/  LOP3.LUT R3, R2, UR5, RZ, 0x3c, !PT ;  /* 0x0000000502037c12 */ /* 0x002fc8000f8e3cff */
[----:B------:R-:W-:Y:S01]  /*2b70*/  SHF.L.U32 R3, R3, 0x1f, RZ ;  /* 0x0000001f03037819 */ /* 0x000fe200000006ff */
[----:B------:R-:W-:-:S07]  /*2b80*/  IMAD.U32 R0, RZ, RZ, UR4 ;  /* 0x00000004ff007e24 */ /* 0x000fce000f8e00ff */
.L_x_46:
[----:B-1----:R1:W3:Y:S02]  /*2b90*/  SYNCS.PHASECHK.TRANS64.TRYWAIT P0, [R0+URZ], R3 ;  /* 0x00000003000075a7 */ /* 0x0022e400080011ff */
[----:B---3--:R-:W-:Y:S05]  /*2ba0*/  @!P0 NANOSLEEP.SYNCS 0x989680 ;  /* 0x009896800000895d */ /* 0x008fea0003900000 */
[----:B------:R-:W3:Y:S02]  /*2bb0*/  @!P0 SYNCS.PHASECHK.TRANS64 P0, [R0+URZ], R3 ;  /* 0x00000003000085a7 */ /* 0x000ee400080010ff */
[----:B--23--:R-:W-:Y:S05]  /*2bc0*/  @P0 EXIT ;  /* 0x000000000000094d */ /* 0x00cfea0003800000 */
[----:B------:R-:W-:Y:S05]  /*2bd0*/  BRA `(.L_x_46) ;  /* 0xfffffffc00ec7947 */ /* 0x000fea000383ffff */
.L_x_22:
[----:B------:R-:W2:Y:S02]  /*2be0*/  S2UR UR4, SR_CgaCtaId ;  /* 0x00000000000479c3 */ /* 0x000ea40000008800 */
[----:B--2---:R-:W-:-:S04]  /*2bf0*/  UISETP.NE.AND UP0, UPT, UR4, URZ, UPT ;  /* 0x000000ff0400728c */ /* 0x004fc8000bf05270 */
[----:B------:R-:W-:-:S09]  /*2c00*/  UISETP.NE.OR UP0, UPT, UR17, 0x1, UP0 ;  /* 0x000000011100788c */ /* 0x000fd20008705670 */
[----:B------:R-:W-:Y:S05]  /*2c10*/  BRA.U UP0, `(.L_x_47) ;  /* 0x00000005004c7547 */ /* 0x000fea000b800000 */
[----:B------:R-:W2:Y:S01]  /*2c20*/  S2UR UR5, SR_CgaCtaId ;  /* 0x00000000000579c3 */ /* 0x000ea20000008800 */
[----:B------:R-:W-:Y:S01]  /*2c30*/  UMOV UR4, 0x400 ;  /* 0x0000040000047882 */ /* 0x000fe20000000000 */
[----:B------:R-:W-:Y:S01]  /*2c40*/  ISETP.GE.U32.AND P2, PT, R0, 0x8, PT ;  /* 0x000000080000780c */ /* 0x000fe20003f46070 */
[----:B------:R-:W-:Y:S01]  /*2c50*/  IMAD.MOV.U32 R12, RZ, RZ, 0x1 ;  /* 0x00000001ff0c7424 */ /* 0x000fe200078e00ff */
[----:B------:R-:W-:Y:S02]  /*2c60*/  CS2R R10, SRZ ;  /* 0x00000000000a7805 */ /* 0x000fe4000001ff00 */
[----:B------:R-:W-:Y:S01]  /*2c70*/  CS2R R8, SRZ ;  /* 0x0000000000087805 */ /* 0x000fe2000001ff00 */
[----:B--2---:R-:W-:-:S03]  /*2c80*/  ULEA UR6, UR5, UR4, 0x18 ;  /* 0x0000000405067291 */ /* 0x004fc6000f8ec0ff */
[----:B------:R-:W-:-:S09]  /*2c90*/  UMOV UR5, URZ ;  /* 0x000000ff00057c82 */ /* 0x000fd20008000000 */
.L_x_51:
[----:B------:R-:W-:Y:S02]  /*2ca0*/  LEA R2, R8, UR6, 0x3 ;  /* 0x0000000608027c11 */ /* 0x000fe4000f8e18ff */
[----:B------:R-:W-:-:S03]  /*2cb0*/  SHF.L.U32 R5, R9, 0x1f, RZ ;  /* 0x0000001f09057819 */ /* 0x000fc600000006ff */
[----:B------:R-:W-:Y:S01]  /*2cc0*/  VIADD R4, R2, 0x100 ;  /* 0x0000010002047836 */ /* 0x000fe20000000000 */
[----:B------:R-:W2:Y:S02]  /*2cd0*/  SYNCS.PHASECHK.TRANS64.TRYWAIT P0, [R2+URZ+0xf0], R5 ;  /* 0x0000f005020075a7 */ /* 0x000ea400080011ff */
[----:B--2---:R-:W-:Y:S05]  /*2ce0*/  @!P0 BRA `(.L_x_48) ;  /* 0x0000006c006c8947 */ /* 0x004fea0003800000 */
.L_x_148:
[----:B------:R-:W-:Y:S01]  /*2cf0*/  ULEA UR4, UR5, UR6, 0x3 ;  /* 0x0000000605047291 */ /* 0x000fe2000f8e18ff */
[----:B------:R-:W-:Y:S02]  /*2d00*/  PRMT R4, RZ, 0x654, R4 ;  /* 0x00000654ff047816 */ /* 0x000fe40000000004 */
[----:B--2---:R-:W-:Y:S01]  /*2d10*/  SHF.L.U32 R5, R12, 0x1f, RZ ;  /* 0x0000001f0c057819 */ /* 0x004fe200000006ff */
[----:B------:R-:W-:Y:S01]  /*2d20*/  UIADD3 UR7, UPT, UPT, UR4, 0x90, URZ ;  /* 0x0000009004077890 */ /* 0x000fe2000fffe0ff */
[----:B------:R2:W-:Y:S05]  /*2d30*/  SYNCS.ARRIVE.TRANS64.RED.A1T0 RZ, [R4+URZ], RZ ;  /* 0x000000ff04ff79a7 */ /* 0x0005ea00081004ff */
[----:B------:R-:W-:Y:S01]  /*2d40*/  IMAD.U32 R7, RZ, RZ, UR7 ;  /* 0x00000007ff077e24 */ /* 0x000fe2000f8e00ff */
[----:B------:R-:W3:Y:S04]  /*2d50*/  SYNCS.PHASECHK.TRANS64.TRYWAIT P0, [UR4+0xa0], R5 ;  /* 0x0000a005ff0075a7 */ /* 0x000ee80008001104 */
[----:B------:R-:W-:Y:S01]  /*2d60*/  PRMT R6, R0, 0x654, R7 ;  /* 0x0000065400067816 */ /* 0x000fe20000000007 */
[----:B--2---:R-:W-:Y:S01]  /*2d70*/  @!P2 IMAD.MOV.U32 R4, RZ, RZ, 0x10 ;  /* 0x00000010ff04a424 */ /* 0x004fe200078e00ff */
[----:B---3--:R-:W-:Y:S06]  /*2d80*/  @!P0 BRA `(.L_x_49) ;  /* 0x0000006c00588947 */ /* 0x008fec0003800000 */
.L_x_150:
[----:B------:R-:W-:Y:S01]  /*2d90*/  ULEA UR8, UR5, UR6, 0x4 ;  /* 0x0000000605087291 */ /* 0x000fe2000f8e20ff */
[----:B------:R-:W-:Y:S01]  /*2da0*/  SEL R3, R6, R3, !P2 ;  /* 0x0000000306037207 */ /* 0x000fe20005000000 */
[----:B------:R-:W-:Y:S01]  /*2db0*/  UIADD3 UR9, UPT, UPT, UR4, 0x90, URZ ;  /* 0x0000009004097890 */ /* 0x000fe2000fffe0ff */
[----:B--2---:R-:W-:Y:S01]  /*2dc0*/  LEA R2, R11, UR6, 0x3 ;  /* 0x000000060b027c11 */ /* 0x004fe2000f8e18ff */
[----:B------:R-:W-:Y:S01]  /*2dd0*/  UIADD3 UR8, UPT, UPT, UR8, 0x120, URZ ;  /* 0x0000012008087890 */ /* 0x000fe2000fffe0ff */
[----:B------:R-:W-:Y:S01]  /*2de0*/  SHF.L.U32 R5, R10, 0x1f, RZ ;  /* 0x0000001f0a057819 */ /* 0x000fe200000006ff */
[----:B------:R2:W-:Y:S01]  /*2df0*/  @!P2 SYNCS.ARRIVE.TRANS64.RED RZ, [R3+URZ], R4 ;  /* 0x0000000403ffa9a7 */ /* 0x0005e200080004ff */
[----:B------:R-:W-:Y:S01]  /*2e00*/  UIADD3 UR4, UPT, UPT, UR5, 0x1, URZ ;  /* 0x0000000105047890 */ /* 0x000fe2000fffe0ff */
[----:B------:R-:W-:-:S03]  /*2e10*/  VIADD R8, R8, 0x1 ;  /* 0x0000000108087836 */ /* 0x000fc60000000000 */
[----:B------:R-:W-:Y:S02]  /*2e20*/  UISETP.NE.AND UP0, UPT, UR4, 0x2, UPT ;  /* 0x000000020400788c */ /* 0x000fe4000bf05270 */
[----:B------:R-:W-:Y:S06]  /*2e30*/  UGETNEXTWORKID.BROADCAST [UR8], [UR9] ;  /* 0x00000000080073ca */ /* 0x000fec0008000100 */
[----:B------:R-:W-:Y:S01]  /*2e40*/  USEL UR7, URZ, 0x1, UP0 ;  /* 0x00000001ff077887 */ /* 0x000fe20008000000 */
[----:B------:R-:W-:Y:S01]  /*2e50*/  ISETP.NE.AND P0, PT, R8, 0x2, PT ;  /* 0x000000020800780c */ /* 0x000fe20003f05270 */
[----:B------:R-:W-:Y:S01]  /*2e60*/  USEL UR5, UR4, URZ, UP0 ;  /* 0x000000ff04057287 */ /* 0x000fe20008000000 */
[----:B------:R-:W3:Y:S03]  /*2e70*/  SYNCS.PHASECHK.TRANS64.TRYWAIT P1, [R2+URZ+0x90], R5 ;  /* 0x00009005020075a7 */ /* 0x000ee600080211ff */
[----:B------:R-:W-:Y:S01]  /*2e80*/  LOP3.LUT R12, R12, UR7, RZ, 0x3c, !PT ;  /* 0x000000070c0c7c12 */ /* 0x000fe2000f8e3cff */
[----:B--23--:R-:W-:Y:S07]  /*2e90*/  @!P1 BRA `(.L_x_50) ;  /* 0x0000006c002c9947 */ /* 0x00cfee0003800000 */
.L_x_151:
[C---:B------:R-:W-:Y:S01]  /*2ea0*/  LEA R4, R11.reuse, UR6, 0x4 ;  /* 0x000000060b047c11 */ /* 0x040fe2000f8e20ff */
[----:B--2---:R-:W-:Y:S01]  /*2eb0*/  VIADD R2, R2, 0xa0 ;  /* 0x000000a002027836 */ /* 0x004fe20000000000 */
[----:B------:R-:W-:Y:S01]  /*2ec0*/  SEL R8, R8, RZ, P0 ;  /* 0x000000ff08087207 */ /* 0x000fe20000000000 */
[----:B------:R-:W-:-:S03]  /*2ed0*/  VIADD R11, R11, 0x1 ;  /* 0x000000010b0b7836 */ /* 0x000fc60000000000 */
[----:B------:R-:W2:Y:S01]  /*2ee0*/  LDS.128 R4, [R4+0x120] ;  /* 0x0001200004047984 */ /* 0x000ea20000000c00 */
[----:B------:R-:W-:Y:S02]  /*2ef0*/  PRMT R2, RZ, 0x654, R2 ;  /* 0x00000654ff027816 */ /* 0x000fe40000000002 */
[C---:B------:R-:W-:Y:S01]  /*2f00*/  ISETP.NE.AND P1, PT, R11.reuse, 0x2, PT ;  /* 0x000000020b00780c */ /* 0x040fe20003f25270 */
[----:B------:R-:W-:Y:S01]  /*2f10*/  @!PT LDS RZ, [RZ] ;  /* 0x00000000fffff984 */ /* 0x000fe20000000800 */
[----:B------:R-:W-:Y:S01]  /*2f20*/  @!PT LDS RZ, [RZ] ;  /* 0x00000000fffff984 */ /* 0x000fe20000000800 */
[----:B------:R-:W-:Y:S01]  /*2f30*/  @!PT LDS RZ, [RZ] ;  /* 0x00000000fffff984 */ /* 0x000fe20000000800 */
[----:B------:R-:W-:Y:S01]  /*2f40*/  @!PT LDS RZ, [RZ] ;  /* 0x00000000fffff984 */ /* 0x000fe20000000800 */
[----:B------:R3:W-:Y:S06]  /*2f50*/  MEMBAR.ALL.CTA ;  /* 0x0000000000007992 */ /* 0x0007ec0000008000 */
[----:B---3--:R-:W3:Y:S01]  /*2f60*/  FENCE.VIEW.ASYNC.S ;  /* 0x00000000000073c6 */ /* 0x008ee20000000000 */
[----:B------:R-:W-:Y:S01]  /*2f70*/  SEL R11, R11, RZ, P1 ;  /* 0x000000ff0b0b7207 */ /* 0x000fe20000800000 */
[----:B---3--:R3:W-:Y:S01]  /*2f80*/  SYNCS.ARRIVE.TRANS64.RED.A1T0 RZ, [R2+URZ], RZ ;  /* 0x000000ff02ff79a7 */ /* 0x0087e200081004ff */
[----:B--2---:R-:W-:-:S02]  /*2f90*/  LOP3.LUT P3, RZ, R6, 0x1, RZ, 0xc0, !PT ;  /* 0x0000000106ff7812 */ /* 0x004fc4000786c0ff */
[----:B------:R-:W-:-:S04]  /*2fa0*/  SEL R5, RZ, 0x1, P1 ;  /* 0x00000001ff057807 */ /* 0x000fc80000800000 */
[----:B------:R-:W-:Y:S02]  /*2fb0*/  LOP3.LUT R10, R10, R5, RZ, 0x3c, !PT ;  /* 0x000000050a0a7212 */ /* 0x000fe400078e3cff */
[----:B---3--:R-:W-:-:S04]  /*2fc0*/  SEL R2, RZ, 0x1, P0 ;  /* 0x00000001ff027807 */ /* 0x008fc80000000000 */
[----:B------:R-:W-:Y:S01]  /*2fd0*/  LOP3.LUT R9, R9, R2, RZ, 0x3c, !PT ;  /* 0x0000000209097212 */ /* 0x000fe200078e3cff */
[----:B------:R-:W-:Y:S06]  /*2fe0*/  @P3 BRA `(.L_x_51) ;  /* 0xfffffffc002c3947 */ /* 0x000fec000383ffff */
[----:B------:R-:W-:Y:S01]  /*2ff0*/  ULEA UR4, UR5, UR6, 0x3 ;  /* 0x0000000605047291 */ /* 0x000fe2000f8e18ff */
[----:B------:R-:W-:-:S08]  /*3000*/  SHF.L.U32 R3, R12, 0x1f, RZ ;  /* 0x0000001f0c037819 */ /* 0x000fd000000006ff */
[----:B------:R-:W2:Y:S02]  /*3010*/  SYNCS.PHASECHK.TRANS64 P0, [UR4+0xa0], R3 ;  /* 0x0000a003ff0075a7 */ /* 0x000ea40008001004 */
[----:B--2---:R-:W-:Y:S05]  /*3020*/  @P0 BRA `(.L_x_52) ;  /* 0x0000000000080947 */ /* 0x004fea0003800000 */
[----:B------:R-:W2:Y:S02]  /*3030*/  SYNCS.PHASECHK.TRANS64.TRYWAIT P0, [UR4+0xa0], R3 ;  /* 0x0000a003ff0075a7 */ /* 0x000ea40008001104 */
[----:B--2---:R-:W-:Y:S05]  /*3040*/  @!P0 BRA `(.L_x_53) ;  /* 0x0000006800d48947 */ /* 0x004fea0003800000 */
.L_x_52:
[----:B------:R-:W-:-:S04]  /*3050*/  UIADD3 UR7, UPT, UPT, UR5, 0x1, URZ ;  /* 0x0000000105077890 */ /* 0x000fc8000fffe0ff */
[----:B------:R-:W-:-:S04]  /*3060*/  UISETP.NE.AND UP0, UPT, UR7, 0x2, UPT ;  /* 0x000000020700788c */ /* 0x000fc8000bf05270 */
[----:B------:R-:W-:Y:S02]  /*3070*/  USEL UR8, URZ, 0x1, UP0 ;  /* 0x00000001ff087887 */ /* 0x000fe40008000000 */
[----:B------:R-:W-:-:S04]  /*3080*/  USEL UR7, UR7, URZ, UP0 ;  /* 0x000000ff07077287 */ /* 0x000fc80008000000 */
[----:B------:R-:W-:Y:S01]  /*3090*/  ULEA UR7, UR7, UR6, 0x3 ;  /* 0x0000000607077291 */ /* 0x000fe2000f8e18ff */
[----:B--2---:R-:W-:-:S04]  /*30a0*/  LOP3.LUT R3, R12, UR8, RZ, 0x3c, !PT ;  /* 0x000000080c037c12 */ /* 0x004fc8000f8e3cff */
[----:B------:R-:W-:-:S04]  /*30b0*/  SHF.L.U32 R0, R3, 0x1f, RZ ;  /* 0x0000001f03007819 */ /* 0x000fc800000006ff */
[----:B------:R-:W2:Y:S02]  /*30c0*/  SYNCS.PHASECHK.TRANS64 P0, [UR7+0xa0], R0 ;  /* 0x0000a000ff0075a7 */ /* 0x000ea40008001007 */
[----:B-12---:R-:W-:Y:S05]  /*30d0*/  @P0 EXIT ;  /* 0x000000000000094d */ /* 0x006fea0003800000 */
[----:B------:R-:W-:Y:S02]  /*30e0*/  SHF.L.U32 R3, R3, 0x1f, RZ ;  /* 0x0000001f03037819 */ /* 0x000fe400000006ff */
[----:B------:R-:W-:-:S07]  /*30f0*/  MOV R0, UR7 ;  /* 0x0000000700007c02 */ /* 0x000fce0008000f00 */
.L_x_54:
[----:B-1----:R1:W2:Y:S02]  /*3100*/  SYNCS.PHASECHK.TRANS64.TRYWAIT P0, [R0+URZ+0xa0], R3 ;  /* 0x0000a003000075a7 */ /* 0x0022a400080011ff */
[----:B--2---:R-:W-:Y:S05]  /*3110*/  @!P0 NANOSLEEP.SYNCS 0x989680 ;  /* 0x009896800000895d */ /* 0x004fea0003900000 */
[----:B------:R-:W2:Y:S02]  /*3120*/  @!P0 SYNCS.PHASECHK.TRANS64 P0, [R0+URZ+0xa0], R3 ;  /* 0x0000a003000085a7 */ /* 0x000ea400080010ff */
[----:B--2---:R-:W-:Y:S05]  /*3130*/  @P0 EXIT ;  /* 0x000000000000094d */ /* 0x004fea0003800000 */
[----:B------:R-:W-:Y:S05]  /*3140*/  BRA `(.L_x_54) ;  /* 0xfffffffc00ec7947 */ /* 0x000fea000383ffff */
.L_x_47:
[----:B------:R-:W-:Y:S05]  /*3150*/  BRA.U UP6, `(.L_x_55) ;  /* 0x0000000d06d87547 */ /* 0x000fea000b800000 */
[----:B------:R-:W2:Y:S01]  /*3160*/  S2UR UR7, SR_CgaCtaId ;  /* 0x00000000000779c3 */ /* 0x000ea20000008800 */
[----:B------:R-:W-:Y:S01]  /*3170*/  UMOV UR4, 0x40 ;  /* 0x0000004000047882 */ /* 0x000fe20000000000 */
[----:B------:R-:W-:Y:S01]  /*3180*/  NOP ;  /* 0x0000000000007918 */ /* 0x000fe20000000000 */
[----:B------:R-:W-:Y:S01]  /*3190*/  UMOV UR6, 0x400 ;  /* 0x0000040000067882 */ /* 0x000fe20000000000 */
[----:B--2---:R-:W-:Y:S02]  /*31a0*/  ULEA UR5, UR7, UR4, 0x18 ;  /* 0x0000000407057291 */ /* 0x004fe4000f8ec0ff */
[----:B------:R-:W-:-:S07]  /*31b0*/  ULEA UR6, UR7, UR6, 0x18 ;  /* 0x0000000607067291 */ /* 0x000fce000f8ec0ff */
[----:B------:R-:W2:Y:S02]  /*31c0*/  LDS.U8 R0, [UR5+0x1c] ;  /* 0x00001c05ff007984 */ /* 0x000ea40008000000 */
[----:B--2---:R-:W-:-:S13]  /*31d0*/  ISETP.NE.AND P0, PT, R0, RZ, PT ;  /* 0x000000ff0000720c */ /* 0x004fda0003f05270 */
[----:B------:R-:W-:Y:S05]  /*31e0*/  @P0 BRA `(.L_x_56) ;  /* 0x0000000000580947 */ /* 0x000fea0003800000 */
[----:B------:R-:W-:-:S13]  /*31f0*/  ELECT P0, URZ, PT ;  /* 0x0000000000ff782f */ /* 0x000fda0003800000 */
[----:B------:R-:W-:Y:S05]  /*3200*/  @!P0 BRA `(.L_x_57) ;  /* 0x0000000000608947 */ /* 0x000fea0003800000 */
[----:B------:R-:W-:Y:S01]  /*3210*/  UMOV UR4, 0x10 ;  /* 0x0000001000047882 */ /* 0x000fe20000000000 */
[----:B------:R-:W-:Y:S01]  /*3220*/  HFMA2 R0, -RZ, RZ, 0, 5.9604644775390625e-08 ;  /* 0x00000001ff007431 */ /* 0x000fe200000001ff */
[----:B------:R-:W-:-:S03]  /*3230*/  MOV R3, 0xffff ;  /* 0x0000ffff00037802 */ /* 0x000fc60000000f00 */
[----:B------:R-:W-:Y:S04]  /*3240*/  DEPBAR.LE SB2, 0x36 ;  /* 0x0000ad800000791a */ /* 0x000fe80000000000 */
[----:B------:R-:W2:Y:S02]  /*3250*/  UTCATOMSWS.FIND_AND_SET.ALIGN UP0, UR4, UR4 ;  /* 0x00000004000475e3 */ /* 0x000ea40008000800 */
[----:B--2---:R-:W-:Y:S01]  /*3260*/  MOV R4, UR4 ;  /* 0x0000000400047c02 */ /* 0x004fe20008000f00 */
[----:B------:R-:W-:Y:S06]  /*3270*/  BRA.U UP0, `(.L_x_58) ;  /* 0x0000000100187547 */ /* 0x000fec000b800000 */
.L_x_59:
[----:B------:R-:W-:Y:S05]  /*3280*/  NANOSLEEP 0x64 ;  /* 0x000000640000795d */ /* 0x000fea0003800000 */
[----:B------:R-:W-:-:S05]  /*3290*/  UMOV UR4, 0x10 ;  /* 0x0000001000047882 */ /* 0x000fca0000000000 */
[----:B------:R-:W-:Y:S04]  /*32a0*/  DEPBAR.LE SB2, 0x36 ;  /* 0x0000ad800000791a */ /* 0x000fe80000000000 */
[----:B------:R-:W2:Y:S02]  /*32b0*/  UTCATOMSWS.FIND_AND_SET.ALIGN UP0, UR4, UR4 ;  /* 0x00000004000475e3 */ /* 0x000ea40008000800 */
[----:B--2---:R-:W-:Y:S01]  /*32c0*/  MOV R4, UR4 ;  /* 0x0000000400047c02 */ /* 0x004fe20008000f00 */
[----:B------:R-:W-:Y:S05]  /*32d0*/  BRA.U !UP0, `(.L_x_59) ;  /* 0xfffffffd08e87547 */ /* 0x000fea000b83ffff */
.L_x_58:
[-C--:B------:R-:W-:Y:S02]  /*32e0*/  SHF.L.U32 R3, R3, R4.reuse, RZ ;  /* 0x0000000403037219 */ /* 0x080fe400000006ff */
[----:B------:R-:W-:Y:S01]  /*32f0*/  SHF.L.U32 R0, R0, R4, RZ ;  /* 0x0000000400007219 */ /* 0x000fe200000006ff */
[----:B------:R-:W-:Y:S02]  /*3300*/  IMAD.SHL.U32 R4, R4, 0x20, RZ ;  /* 0x0000002004047824 */ /* 0x000fe400078e00ff */
[----:B------:R2:W-:Y:S04]  /*3310*/  ATOMS.OR RZ, [UR5+0x14], R3 ;  /* 0x00001403ffff798c */ /* 0x0005e8000b000005 */
[----:B------:R2:W-:Y:S04]  /*3320*/  ATOMS.OR RZ, [UR5+0x18], R0 ;  /* 0x00001800ffff798c */ /* 0x0005e8000b000005 */
[----:B------:R2:W-:Y:S01]  /*3330*/  STS [UR6+0x140], R4 ;  /* 0x00014004ff007988 */ /* 0x0005e20008000806 */
[----:B------:R-:W-:Y:S05]  /*3340*/  BRA `(.L_x_57) ;  /* 0x0000000000107947 */ /* 0x000fea0003800000 */
.L_x_56:
[----:B------:R-:W-:Y:S02]  /*3350*/  MOV R0, 0xffffffff ;  /* 0xffffffff00007802 */ /* 0x000fe40000000f00 */
[----:B------:R-:W-:-:S03]  /*3360*/  MOV R4, 0x3390 ;  /* 0x0000339000047802 */ /* 0x000fc60000000f00 */
[----:B------:R2:W-:Y:S04]  /*3370*/  STS [UR6+0x140], R0 ;  /* 0x00014000ff007988 */ /* 0x0005e80008000806 */
[----:B-12--5:R-:W-:Y:S05]  /*3380*/  CALL.REL.NOINC `($__internal_1_$__cuda_sm10x_tcgen05_guardrail_trap_phase_invalid_during_alloc) ;  /* 0x00000070001c7944 */ /* 0x026fea0003c00000 */
.L_x_57:
[----:B------:R-:W-:Y:S05]  /*3390*/  WARPSYNC.ALL ;  /* 0x0000000000007948 */ /* 0x000fea0003800000 */
[----:B------:R-:W3:Y:S01]  /*33a0*/  S2UR UR4, SR_CgaCtaId ;  /* 0x00000000000479c3 */ /* 0x000ee20000008800 */
[----:B------:R-:W-:Y:S01]  /*33b0*/  UMOV UR26, 0x400 ;  /* 0x00000400001a7882 */ /* 0x000fe20000000000 */
[----:B------:R-:W-:-:S06]  /*33c0*/  NOP ;  /* 0x0000000000007918 */ /* 0x000fcc0000000000 */
[----:B------:R-:W-:Y:S06]  /*33d0*/  BAR.ARV 0x6, 0xa0 ;  /* 0x0182800000007b1d */ /* 0x000fec0000002000 */
[----:B------:R-:W4:Y:S01]  /*33e0*/  LDCU UR5, c[0x0][0x38c] ;  /* 0x00007180ff0577ac */ /* 0x000f220008000800 */
[----:B------:R-:W-:Y:S01]  /*33f0*/  LOP3.LUT R2, R2, 0xffff, RZ, 0xc0, !PT ;  /* 0x0000ffff02027812 */ /* 0x000fe200078ec0ff */
[----:B------:R-:W-:Y:S01]  /*3400*/  IMAD.MOV.U32 R11, RZ, RZ, 0x1 ;  /* 0x00000001ff0b7424 */ /* 0x000fe200078e00ff */
[----:B------:R-:W-:Y:S01]  /*3410*/  CS2R R8, SRZ ;  /* 0x0000000000087805 */ /* 0x000fe2000001ff00 */
[----:B------:R-:W1:Y:S01]  /*3420*/  LDCU UR7, c[0x0][0x38c] ;  /* 0x00007180ff0777ac */ /* 0x000e620008000800 */
[----:B------:R-:W-:Y:S01]  /*3430*/  R2UR UR27, R2 ;  /* 0x00000000021b72ca */ /* 0x000fe200000e0000 */
[----:B------:R-:W-:Y:S01]  /*3440*/  IMAD.MOV.U32 R10, RZ, RZ, RZ ;  /* 0x000000ffff0a7224 */ /* 0x000fe200078e00ff */
[----:B------:R-:W-:Y:S01]  /*3450*/  UMOV UR30, URZ ;  /* 0x000000ff001e7c82 */ /* 0x000fe20008000000 */
[----:B------:R-:W-:Y:S01]  /*3460*/  UMOV UR24, URZ ;  /* 0x000000ff00187c82 */ /* 0x000fe20008000000 */
[----:B---3--:R-:W-:Y:S01]  /*3470*/  ULEA UR26, UR4, UR26, 0x18 ;  /* 0x0000001a041a7291 */ /* 0x008fe2000f8ec0ff */
[----:B------:R-:W-:Y:S01]  /*3480*/  UMOV UR38, 0x0 ;  /* 0x0000000000267882 */ /* 0x000fe20000000000 */
[----:B------:R-:W-:-:S02]  /*3490*/  UMOV UR39, 0x4400010 ;  /* 0x0440001000277882 */ /* 0x000fc40000000000 */
[----:B------:R-:W-:Y:S02]  /*34a0*/  UIADD3 UR4, UPT, UPT, UR26, 0x8800, URZ ;  /* 0x000088001a047890 */ /* 0x000fe4000fffe0ff */
[----:B------:R-:W-:Y:S02]  /*34b0*/  UIADD3 UR6, UPT, UPT, UR26, 0x10800, URZ ;  /* 0x000108001a067890 */ /* 0x000fe4000fffe0ff */
[----:B----4-:R-:W-:Y:S01]  /*34c0*/  UIADD3 UR5, UPT, UPT, UR5, 0x3f, URZ ;  /* 0x0000003f05057890 */ /* 0x010fe2000fffe0ff */
[----:B--2---:R-:W2:Y:S01]  /*34d0*/  LDS R0, [UR26+0x140] ;  /* 0x0001401aff007984 */ /* 0x004ea20008000800 */
[----:B-1----:R-:W-:Y:S01]  /*34e0*/  UMOV UR36, 0x0 ;  /* 0x0000000000247882 */ /* 0x002fe20000000000 */
[----:B------:R-:W-:Y:S01]  /*34f0*/  UMOV UR37, 0x4400010 ;  /* 0x0440001000257882 */ /* 0x000fe20000000000 */
[----:B------:R-:W-:Y:S02]  /*3500*/  USHF.R.S32.HI UR40, URZ, 0x1f, UR5 ;  /* 0x0000001fff287899 */ /* 0x000fe40008011405 */
[----:B------:R-:W-:-:S02]  /*3510*/  UISETP.GE.AND UP4, UPT, UR7, 0x1, UPT ;  /* 0x000000010700788c */ /* 0x000fc4000bf86270 */
[----:B------:R-:W-:Y:S02]  /*3520*/  ULEA.HI UR40, UR40, UR5, URZ, 0x6 ;  /* 0x0000000528287291 */ /* 0x000fe4000f8f30ff */
[----:B------:R-:W-:Y:S02]  /*3530*/  USHF.R.U32.HI UR5, URZ, 0x4, UR4 ;  /* 0x00000004ff057899 */ /* 0x000fe40008011604 */
[----:B------:R-:W-:Y:S02]  /*3540*/  USHF.R.S32.HI UR40, URZ, 0x6, UR40 ;  /* 0x00000006ff287899 */ /* 0x000fe40008011428 */
[----:B------:R-:W-:Y:S02]  /*3550*/  USHF.R.U32.HI UR4, URZ, 0x4, UR6 ;  /* 0x00000004ff047899 */ /* 0x000fe40008011606 */
[----:B------:R-:W-:Y:S02]  /*3560*/  UISETP.LT.AND UP0, UPT, UR40, 0x1, UPT ;  /* 0x000000012800788c */ /* 0x000fe4000bf01270 */
[----:B------:R-:W-:-:S02]  /*3570*/  ULOP3.LUT UR5, UR5, 0x3fff, URZ, 0xc0, !UPT ;  /* 0x00003fff05057892 */ /* 0x000fc4000f8ec0ff */
[----:B------:R-:W-:Y:S02]  /*3580*/  ULOP3.LUT UR4, UR4, 0x3fff, URZ, 0xc0, !UPT ;  /* 0x00003fff04047892 */ /* 0x000fe4000f8ec0ff */
[----:B------:R-:W-:Y:S02]  /*3590*/  USEL UR41, UR40, 0x1, !UP0 ;  /* 0x0000000128297887 */ /* 0x000fe4000c000000 */
[----:B------:R-:W-:Y:S02]  /*35a0*/  ULOP3.LUT UR28, UR5, 0x10000, URZ, 0xfc, !UPT ;  /* 0x00010000051c7892 */ /* 0x000fe4000f8efcff */
[----:B------:R-:W-:Y:S02]  /*35b0*/  ULOP3.LUT UR29, UR4, 0x10000, URZ, 0xfc, !UPT ;  /* 0x00010000041d7892 */ /* 0x000fe4000f8efcff */
[----:B------:R-:W-:Y:S01]  /*35c0*/  UIADD3 UR41, UPT, UPT, -UR41, URZ, URZ ;  /* 0x000000ff29297290 */ /* 0x000fe2000fffe1ff */
[----:B------:R-:W-:Y:S01]  /*35d0*/  UMOV UR34, 0x0 ;  /* 0x0000000000227882 */ /* 0x000fe20000000000 */
[----:B------:R-:W-:Y:S01]  /*35e0*/  UMOV UR35, 0x4400010 ;  /* 0x0440001000237882 */ /* 0x000fe20000000000 */
[----:B------:R-:W-:Y:S01]  /*35f0*/  UMOV UR32, 0x0 ;  /* 0x0000000000207882 */ /* 0x000fe20000000000 */
[----:B------:R-:W-:Y:S01]  /*3600*/  UMOV UR33, 0x4400010 ;  /* 0x0440001000217882 */ /* 0x000fe20000000000 */
[----:B--2---:R-:W-:-:S15]  /*3610*/  R2UR UR42, R0 ;  /* 0x00000000002a72ca */ /* 0x004fde00000e0000 */
.L_x_66:
[----:B------:R-:W-:Y:S02]  /*3620*/  LEA R0, R10, UR26, 0x3 ;  /* 0x0000001a0a007c11 */ /* 0x000fe4000f8e18ff */
[----:B------:R-:W-:Y:S02]  /*3630*/  SHF.L.U32 R5, R9, 0x1f, RZ ;  /* 0x0000001f09057819 */ /* 0x000fe400000006ff */
[----:B------:R-:W-:Y:S01]  /*3640*/  PLOP3.LUT P0, PT, PT, PT, UP4, 0x80, 0x8 ;  /* 0x000000000008781c */ /* 0x000fe20003f0f048 */
[----:B------:R-:W-:Y:S01]  /*3650*/  VIADD R3, R0, 0xa0 ;  /* 0x000000a000037836 */ /* 0x000fe20000000000 */
[----:B-1----:R-:W1:Y:S02]  /*3660*/  SYNCS.PHASECHK.TRANS64.TRYWAIT P1, [R0+URZ+0x90], R5 ;  /* 0x00009005000075a7 */ /* 0x002e6400080211ff */
[----:B-1-3--:R-:W-:Y:S09]  /*3670*/  @!P1 BRA `(.L_x_60) ;  /* 0x0000006400609947 */ /* 0x00aff20003800000 */
.L_x_153:
[----:B------:R-:W-:Y:S01]  /*3680*/  LEA R4, R10, UR26, 0x4 ;  /* 0x0000001a0a047c11 */ /* 0x000fe2000f8e20ff */
[----:B------:R-:W-:Y:S01]  /*3690*/  @UP4 ULEA UR4, UR24, UR26, 0x3 ;  /* 0x0000001a18044291 */ /* 0x000fe2000f8e18ff */
[----:B------:R-:W-:Y:S01]  /*36a0*/  PLOP3.LUT P2, PT, PT, PT, PT, 0x80, 0x8 ;  /* 0x000000000008781c */ /* 0x000fe20003f4f070 */
[----:B------:R-:W-:Y:S01]  /*36b0*/  ULEA UR31, UR30, UR26, 0x3 ;  /* 0x0000001a1e1f7291 */ /* 0x000fe2000f8e18ff */
[----:B------:R-:W-:Y:S02]  /*36c0*/  PRMT R3, RZ, 0x654, R3 ;  /* 0x00000654ff037816 */ /* 0x000fe40000000003 */
[----:B-1----:R-:W1:Y:S01]  /*36d0*/  LDS.128 R4, [R4+0x120] ;  /* 0x0001200004047984 */ /* 0x002e620000000c00 */
[----:B------:R-:W-:Y:S02]  /*36e0*/  @P0 SHF.L.U32 R2, R8, 0x1f, RZ ;  /* 0x0000001f08020819 */ /* 0x000fe400000006ff */
[----:B------:R-:W-:Y:S01]  /*36f0*/  SHF.L.U32 R0, R11, 0x1f, RZ ;  /* 0x0000001f0b007819 */ /* 0x000fe200000006ff */
[----:B------:R-:W-:Y:S01]  /*3700*/  @!PT LDS RZ, [RZ] ;  /* 0x00000000fffff984 */ /* 0x000fe20000000800 */
[----:B------:R-:W-:Y:S01]  /*3710*/  @!PT LDS RZ, [RZ] ;  /* 0x00000000fffff984 */ /* 0x000fe20000000800 */
[----:B------:R-:W-:Y:S01]  /*3720*/  @!PT LDS RZ, [RZ] ;  /* 0x00000000fffff984 */ /* 0x000fe20000000800 */
[----:B------:R-:W-:Y:S01]  /*3730*/  @!PT LDS RZ, [RZ] ;  /* 0x00000000fffff984 */ /* 0x000fe20000000800 */
[----:B------:R2:W-:Y:S06]  /*3740*/  MEMBAR.ALL.CTA ;  /* 0x0000000000007992 */ /* 0x0005ec0000008000 */
[----:B--2---:R-:W2:Y:S02]  /*3750*/  FENCE.VIEW.ASYNC.S ;  /* 0x00000000000073c6 */ /* 0x004ea40000000000 */
[----:B--2---:R2:W-:Y:S01]  /*3760*/  SYNCS.ARRIVE.TRANS64.RED.A1T0 RZ, [R3+URZ], RZ ;  /* 0x000000ff03ff79a7 */ /* 0x0045e200081004ff */
[----:B------:R2:W3:Y:S01]  /*3770*/  @P0 SYNCS.PHASECHK.TRANS64.TRYWAIT P2, [UR4], R2 ;  /* 0x00000002ff0005a7 */ /* 0x0004e20008041104 */
[----:B------:R-:W-:Y:S01]  /*3780*/  ULEA.HI UR4, UR30, UR30, URZ, 0x1 ;  /* 0x0000001e1e047291 */ /* 0x000fe2000f8f08ff */
[----:B-1----:R-:W-:-:S03]  /*3790*/  LOP3.LUT P1, RZ, R6, 0x1, RZ, 0xc0, !PT ;  /* 0x0000000106ff7812 */ /* 0x002fc6000782c0ff */
[----:B------:R-:W-:Y:S02]  /*37a0*/  USHF.L.U32 UR11, UR4, 0x7, URZ ;  /* 0x00000007040b7899 */ /* 0x000fe400080006ff */
[----:B------:R-:W-:Y:S02]  /*37b0*/  ULOP3.LUT UR4, UR4, 0xffe, URZ, 0xc0, !UPT ;  /* 0x00000ffe04047892 */ /* 0x000fe4000f8ec0ff */
[----:B------:R-:W-:Y:S02]  /*37c0*/  ULOP3.LUT UR11, UR11, 0xffffff00, URZ, 0xc0, !UPT ;  /* 0xffffff000b0b7892 */ /* 0x000fe4000f8ec0ff */
[----:B------:R-:W-:Y:S02]  /*37d0*/  UIADD3 UR4, UPT, UPT, -UR4, UR30, URZ ;  /* 0x0000001e04047290 */ /* 0x000fe4000fffe1ff */
[----:B------:R-:W-:Y:S01]  /*37e0*/  UIADD3 UR11, UPT, UPT, UR42, UR11, URZ ;  /* 0x0000000b2a0b7290 */ /* 0x000fe2000fffe0ff */
[----:B------:R-:W1:Y:S03]  /*37f0*/  SYNCS.PHASECHK.TRANS64.TRYWAIT P0, [UR31+0xd0], R0 ;  /* 0x0000d000ff0075a7 */ /* 0x000e66000800111f */
[----:B------:R-:W-:Y:S01]  /*3800*/  ULEA UR11, UR4, UR11, 0x14 ;  /* 0x0000000b040b7291 */ /* 0x000fe2000f8ea0ff */
[----:B-123--:R-:W-:Y:S11]  /*3810*/  @!P0 BRA `(.L_x_61) ;  /* 0x00000064000c8947 */ /* 0x00eff60003800000 */
.L_x_155:
[----:B------:R-:W-:Y:S01]  /*3820*/  IADD3 R10, PT, PT, R10, 0x1, RZ ;  /* 0x000000010a0a7810 */ /* 0x000fe20007ffe0ff */
[----:B------:R-:W-:Y:S06]  /*3830*/  BRA.U !UP4, `(.L_x_62) ;  /* 0x000000010cc07547 */ /* 0x000fec000b800000 */
[----:B------:R-:W-:Y:S01]  /*3840*/  UPLOP3.LUT UP2, UPT, UPT, UPT, UPT, 0x40, 0x4 ;  /* 0x000000000004789c */ /* 0x000fe20003f4e870 */
[----:B------:R-:W-:Y:S01]  /*3850*/  UMOV UR23, UR41 ;  /* 0x0000002900177c82 */ /* 0x000fe20008000000 */
[----:B------:R-:W-:Y:S01]  /*3860*/  UMOV UR22, UR40 ;  /* 0x0000002800167c82 */ /* 0x000fe20008000000 */
[----:B------:R-:W-:-:S08]  /*3870*/  UMOV UR10, UR24 ;  /* 0x00000018000a7c82 */ /* 0x000fd00008000000 */
.L_x_65:
[----:B------:R-:W-:Y:S02]  /*3880*/  UIADD3 UR23, UPT, UPT, UR23, 0x1, URZ ;  /* 0x0000000117177890 */ /* 0x000fe4000fffe0ff */
[----:B--2---:R-:W-:Y:S02]  /*3890*/  ULEA UR5, UR10, UR26, 0x3 ;  /* 0x0000001a0a057291 */ /* 0x004fe4000f8e18ff */
[----:B------:R-:W-:Y:S01]  /*38a0*/  UISETP.NE.AND UP3, UPT, UR23, URZ, UPT ;  /* 0x000000ff1700728c */ /* 0x000fe2000bf65270 */
[----:B---3--:R-:W-:Y:S10]  /*38b0*/  @P2 BRA `(.L_x_63) ;  /* 0x00000000000c2947 */ /* 0x008ff40003800000 */
[----:B-1----:R-:W-:Y:S04]  /*38c0*/  SHF.L.U32 R3, R8, 0x1f, RZ ;  /* 0x0000001f08037819 */ /* 0x002fe800000006ff */
[----:B------:R-:W1:Y:S02]  /*38d0*/  SYNCS.PHASECHK.TRANS64.TRYWAIT P0, [UR5], R3 ;  /* 0x00000003ff0075a7 */ /* 0x000e640008001105 */
[----:B-1----:R-:W-:Y:S05]  /*38e0*/  @!P0 BRA `(.L_x_64) ;  /* 0x0000006000f08947 */ /* 0x002fea0003800000 */
.L_x_63:
[----:B------:R-:W-:Y:S01]  /*38f0*/  UISETP.NE.AND UP0, UPT, UR22, 0x1, UPT ;  /* 0x000000011600788c */ /* 0x000fe2000bf05270 */
[----:B------:R-:W-:Y:S01]  /*3900*/  PLOP3.LUT P2, PT, PT, PT, PT, 0x80, 0x8 ;  /* 0x000000000008781c */ /* 0x000fe20003f4f070 */
[----:B------:R-:W-:Y:S02]  /*3910*/  UIADD3 UR4, UPT, UPT, UR10, 0x1, URZ ;  /* 0x000000010a047890 */ /* 0x000fe4000fffe0ff */
[----:B------:R-:W-:Y:S02]  /*3920*/  UIADD3 UR25, UPT, UPT, UR5, 0x20, URZ ;  /* 0x0000002005197890 */ /* 0x000fe4000fffe0ff */
[----:B------:R-:W-:Y:S01]  /*3930*/  UISETP.NE.AND UP1, UPT, UR4, 0x4, UPT ;  /* 0x000000040400788c */ /* 0x000fe2000bf25270 */
[----:B------:R-:W-:Y:S01]  /*3940*/  PLOP3.LUT P0, PT, PT, PT, UP0, 0x80, 0x8 ;  /* 0x000000000008781c */ /* 0x000fe20003f0f008 */
[----:B------:R-:W-:Y:S02]  /*3950*/  UIADD3 UR22, UPT, UPT, UR22, -0x1, URZ ;  /* 0xffffffff16167890 */ /* 0x000fe4000fffe0ff */
[----:B------:R-:W-:Y:S02]  /*3960*/  USEL UR6, URZ, 0x1, UP1 ;  /* 0x00000001ff067887 */ /* 0x000fe40008800000 */
[----:B------:R-:W-:Y:S01]  /*3970*/  USEL UR24, UR4, URZ, UP1 ;  /* 0x000000ff04187287 */ /* 0x000fe20008800000 */
[----:B------:R-:W-:Y:S01]  /*3980*/  UMOV UR7, 0x40004040 ;  /* 0x4000404000077882 */ /* 0x000fe20000000000 */
[----:B------:R-:W-:Y:S02]  /*3990*/  UMOV UR5, 0x40004040 ;  /* 0x4000404000057882 */ /* 0x000fe40000000000 */
[----:B------:R-:W-:Y:S01]  /*39a0*/  @UP0 ULEA UR4, UR24, UR26, 0x3 ;  /* 0x0000001a18040291 */ /* 0x000fe2000f8e18ff */
[----:B------:R-:W-:Y:S01]  /*39b0*/  LOP3.LUT R8, R8, UR6, RZ, 0x3c, !PT ;  /* 0x0000000608087c12 */ /* 0x000fe2000f8e3cff */
[----:B------:R-:W-:Y:S01]  /*39c0*/  ULEA UR6, UR10, UR29, 0xb ;  /* 0x0000001d0a067291 */ /* 0x000fe2000f8e58ff */
[----:B------:R-:W-:Y:S02]  /*39d0*/  UMOV UR21, 0x40004040 ;  /* 0x4000404000157882 */ /* 0x000fe40000000000 */
[----:B-1----:R-:W-:Y:S01]  /*39e0*/  @P0 SHF.L.U32 R0, R8, 0x1f, RZ ;  /* 0x0000001f08000819 */ /* 0x002fe200000006ff */
[----:B------:R-:W-:Y:S02]  /*39f0*/  UIADD3 UR20, UPT, UPT, UR6, 0x2, URZ ;  /* 0x0000000206147890 */ /* 0x000fe4000fffe0ff */
[----:B------:R-:W-:Y:S01]  /*3a00*/  UIADD3 UR16, UPT, UPT, UR6, 0x4, URZ ;  /* 0x0000000406107890 */ /* 0x000fe2000fffe0ff */
[----:B------:R2:W3:Y:S01]  /*3a10*/  @P0 SYNCS.PHASECHK.TRANS64.TRYWAIT P2, [UR4], R0 ;  /* 0x00000000ff0005a7 */ /* 0x0004e20008041104 */
[----:B------:R-:W-:Y:S02]  /*3a20*/  ULEA UR4, UR10, UR28, 0x9 ;  /* 0x0000001c0a047291 */ /* 0x000fe4000f8e48ff */
[----:B------:R-:W-:Y:S02]  /*3a30*/  UIADD3 UR12, UPT, UPT, UR6, 0x6, URZ ;  /* 0x00000006060c7890 */ /* 0x000fe4000fffe0ff */
[----:B------:R-:W-:Y:S02]  /*3a40*/  UIADD3 UR18, UPT, UPT, UR4, 0x2, URZ ;  /* 0x0000000204127890 */ /* 0x000fe4000fffe0ff */
[----:B------:R-:W-:Y:S02]  /*3a50*/  UIADD3 UR14, UPT, UPT, UR4, 0x4, URZ ;  /* 0x00000004040e7890 */ /* 0x000fe4000fffe0ff */
[----:B------:R-:W-:Y:S01]  /*3a60*/  UIADD3 UR8, UPT, UPT, UR4, 0x6, URZ ;  /* 0x0000000604087890 */ /* 0x000fe2000fffe0ff */
[----:B------:R2:W-:Y:S01]  /*3a70*/  UTCHMMA gdesc[UR4], gdesc[UR6], tmem[UR11], tmem[UR38], idesc[UR39], UP2 ;  /* 0x00ff2606040075ea */ /* 0x0005e2000900000b */
[----:B------:R-:W-:Y:S01]  /*3a80*/  UPLOP3.LUT UP2, UPT, UPT, UPT, UPT, 0x80, 0x8 ;  /* 0x000000000008789c */ /* 0x000fe20003f4f070 */
[----:B------:R-:W-:Y:S01]  /*3a90*/  UMOV UR19, 0x40004040 ;  /* 0x4000404000137882 */ /* 0x000fe20000000000 */
[----:B------:R-:W-:Y:S01]  /*3aa0*/  UMOV UR17, 0x40004040 ;  /* 0x4000404000117882 */ /* 0x000fe20000000000 */
[----:B------:R2:W-:Y:S01]  /*3ab0*/  UTCHMMA gdesc[UR18], gdesc[UR20], tmem[UR11], tmem[UR36], idesc[UR37], UPT ;  /* 0x00ff2414120075ea */ /* 0x0005e2000b80000b */
[----:B------:R-:W-:Y:S01]  /*3ac0*/  UMOV UR15, 0x40004040 ;  /* 0x40004040000f7882 */ /* 0x000fe20000000000 */
[----:B------:R-:W-:Y:S01]  /*3ad0*/  UMOV UR13, 0x40004040 ;  /* 0x40004040000d7882 */ /* 0x000fe20000000000 */
[----:B------:R-:W-:Y:S01]  /*3ae0*/  UMOV UR9, 0x40004040 ;  /* 0x4000404000097882 */ /* 0x000fe20000000000 */
[----:B------:R2:W-:Y:S01]  /*3af0*/  UTCHMMA gdesc[UR14], gdesc[UR16], tmem[UR11], tmem[UR34], idesc[UR35], UPT ;  /* 0x00ff22100e0075ea */ /* 0x0005e2000b80000b */
[----:B------:R2:W-:Y:S01]  /*3b00*/  UTCHMMA gdesc[UR8], gdesc[UR12], tmem[UR11], tmem[UR32], idesc[UR33], UPT ;  /* 0x00ff200c080075ea */ /* 0x0005e2000b80000b */
[----:B------:R2:W-:Y:S01]  /*3b10*/  UTCBAR.MULTICAST [UR25], URZ, UR27 ;  /* 0x000000ff190073e9 */ /* 0x0005e2000800081b */
[----:B------:R-:W-:Y:S01]  /*3b20*/  UMOV UR10, UR24 ;  /* 0x00000018000a7c82 */ /* 0x000fe20008000000 */
[----:B------:R-:W-:Y:S05]  /*3b30*/  BRA.U UP3, `(.L_x_65) ;  /* 0xfffffffd03507547 */ /* 0x000fea000b83ffff */
.L_x_62:
[----:B--2---:R-:W-:Y:S01]  /*3b40*/  UIADD3 UR4, UPT, UPT, UR30, 0x1, URZ ;  /* 0x000000011e047890 */ /* 0x004fe2000fffe0ff */
[C---:B------:R-:W-:Y:S01]  /*3b50*/  ISETP.NE.AND P0, PT, R10.reuse, 0x2, PT ;  /* 0x000000020a00780c */ /* 0x040fe20003f05270 */
[----:B------:R-:W-:Y:S02]  /*3b60*/  UIADD3 UR5, UPT, UPT, UR31, 0xb0, URZ ;  /* 0x000000b01f057890 */ /* 0x000fe4000fffe0ff */
[----:B------:R-:W-:Y:S01]  /*3b70*/  UISETP.NE.AND UP0, UPT, UR4, 0x4, UPT ;  /* 0x000000040400788c */ /* 0x000fe2000bf05270 */
[----:B-1----:R-:W-:Y:S02]  /*3b80*/  SEL R0, RZ, 0x1, P0 ;  /* 0x00000001ff007807 */ /* 0x002fe40000000000 */
[----:B------:R-:W-:Y:S01]  /*3b90*/  SEL R10, R10, RZ, P0 ;  /* 0x000000ff0a0a7207 */ /* 0x000fe20000000000 */
[----:B------:R-:W-:Y:S01]  /*3ba0*/  USEL UR6, URZ, 0x1, UP0 ;  /* 0x00000001ff067887 */ /* 0x000fe20008000000 */
[----:B------:R-:W-:Y:S01]  /*3bb0*/  LOP3.LUT R9, R9, R0, RZ, 0x3c, !PT ;  /* 0x0000000009097212 */ /* 0x000fe200078e3cff */
[----:B------:R-:W-:Y:S01]  /*3bc0*/  USEL UR30, UR4, URZ, UP0 ;  /* 0x000000ff041e7287 */ /* 0x000fe20008000000 */
[----:B------:R1:W-:Y:S03]  /*3bd0*/  UTCBAR [UR5], URZ ;  /* 0x000000ff050073e9 */ /* 0x0003e600080000ff */
[----:B------:R-:W-:Y:S01]  /*3be0*/  LOP3.LUT R11, R11, UR6, RZ, 0x3c, !PT ;  /* 0x000000060b0b7c12 */ /* 0x000fe2000f8e3cff */
[----:B------:R-:W-:Y:S07]  /*3bf0*/  @P1 BRA `(.L_x_66) ;  /* 0xfffffff800881947 */ /* 0x000fee000383ffff */
[----:B------:R-:W2:Y:S01]  /*3c00*/  S2UR UR8, SR_CgaCtaId ;  /* 0x00000000000879c3 */ /* 0x000ea20000008800 */
[----:B------:R-:W-:Y:S01]  /*3c10*/  ELECT P0, URZ, PT ;  /* 0x0000000000ff782f */ /* 0x000fe20003800000 */
[----:B------:R-:W-:Y:S01]  /*3c20*/  IMAD.MOV.U32 R0, RZ, RZ, 0x1 ;  /* 0x00000001ff007424 */ /* 0x000fe200078e00ff */
[----:B------:R-:W-:Y:S01]  /*3c30*/  UIADD3 UR26, UPT, UPT, UR26, 0xd0, URZ ;  /* 0x000000d01a1a7890 */ /* 0x000fe2000fffe0ff */
[----:B------:R-:W-:Y:S01]  /*3c40*/  SHF.L.U32 R3, R11, 0x1f, RZ ;  /* 0x0000001f0b037819 */ /* 0x000fe200000006ff */
[----:B------:R-:W-:-:S03]  /*3c50*/  UMOV UR4, 0x40 ;  /* 0x0000004000047882 */ /* 0x000fc60000000000 */
[----:B------:R-:W-:Y:S01]  /*3c60*/  UVIRTCOUNT.DEALLOC.SMPOOL 0x80 ;  /* 0x000000800000784c */ /* 0x000fe20000000000 */
[----:B--2---:R-:W-:Y:S02]  /*3c70*/  ULEA UR8, UR8, UR4, 0x18 ;  /* 0x0000000408087291 */ /* 0x004fe4000f8ec0ff */
[----:B------:R-:W-:-:S07]  /*3c80*/  ULEA UR4, UR30, UR26, 0x3 ;  /* 0x0000001a1e047291 */ /* 0x000fce000f8e18ff */
[----:B------:R2:W-:Y:S02]  /*3c90*/  @P0 STS.U8 [UR8+0x1c], R0 ;  /* 0x00001c00ff000988 */ /* 0x0005e40008000008 */
[----:B------:R-:W4:Y:S02]  /*3ca0*/  SYNCS.PHASECHK.TRANS64.TRYWAIT P0, [UR4], R3 ;  /* 0x00000003ff0075a7 */ /* 0x000f240008001104 */
[----:B--2-4-:R-:W-:Y:S05]  /*3cb0*/  @!P0 BRA `(.L_x_67) ;  /* 0x0000006000148947 */ /* 0x014fea0003800000 */
.L_x_158:
[----:B------:R-:W-:-:S04]  /*3cc0*/  UIADD3 UR4, UPT, UPT, UR30, 0x1, URZ ;  /* 0x000000011e047890 */ /* 0x000fc8000fffe0ff */
[----:B------:R-:W-:-:S04]  /*3cd0*/  UISETP.NE.AND UP0, UPT, UR4, 0x4, UPT ;  /* 0x000000040400788c */ /* 0x000fc8000bf05270 */
[----:B------:R-:W-:Y:S02]  /*3ce0*/  USEL UR6, URZ, 0x1, UP0 ;  /* 0x00000001ff067887 */ /* 0x000fe40008000000 */
[----:B------:R-:W-:-:S04]  /*3cf0*/  USEL UR4, UR4, URZ, UP0 ;  /* 0x000000ff04047287 */ /* 0x000fc80008000000 */
[----:B-1----:R-:W-:Y:S01]  /*3d00*/  ULEA UR5, UR4, UR26, 0x3 ;  /* 0x0000001a04057291 */ /* 0x002fe2000f8e18ff */
[----:B------:R-:W-:-:S04]  /*3d10*/  LOP3.LUT R2, R11, UR6, RZ, 0x3c, !PT ;  /* 0x000000060b027c12 */ /* 0x000fc8000f8e3cff */
[----:B--2---:R-:W-:-:S04]  /*3d20*/  SHF.L.U32 R3, R2, 0x1f, RZ ;  /* 0x0000001f02037819 */ /* 0x004fc800000006ff */
[----:B------:R-:W1:Y:S02]  /*3d30*/  SYNCS.PHASECHK.TRANS64.TRYWAIT P0, [UR5], R3 ;  /* 0x00000003ff0075a7 */ /* 0x000e640008001105 */
[----:B-1----:R-:W-:Y:S05]  /*3d40*/  @!P0 BRA `(.L_x_68) ;  /* 0x0000006000088947 */ /* 0x002fea0003800000 */
.L_x_160:
        /* <DEDUP_REMOVED lines=9> */
.L_x_162:
[----:B------:R-:W-:-:S04]  /*3de0*/  UIADD3 UR4, UPT, UPT, UR4, 0x1, URZ ;  /* 0x0000000104047890 */ /* 0x000fc8000fffe0ff */
[----:B------:R-:W-:-:S04]  /*3df0*/  UISETP.NE.AND UP0, UPT, UR4, 0x4, UPT ;  /* 0x000000040400788c */ /* 0x000fc8000bf05270 */
[----:B------:R-:W-:Y:S02]  /*3e00*/  USEL UR5, URZ, 0x1, UP0 ;  /* 0x00000001ff057887 */ /* 0x000fe40008000000 */
[----:B------:R-:W-:-:S04]  /*3e10*/  USEL UR4, UR4, URZ, UP0 ;  /* 0x000000ff04047287 */ /* 0x000fc80008000000 */
[----:B------:R-:W-:Y:S01]  /*3e20*/  ULEA UR4, UR4, UR26, 0x3 ;  /* 0x0000001a04047291 */ /* 0x000fe2000f8e18ff */
[----:B-1----:R-:W-:-:S04]  /*3e30*/  LOP3.LUT R3, R2, UR5, RZ, 0x3c, !PT ;  /* 0x0000000502037c12 */ /* 0x002fc8000f8e3cff */
[----:B------:R-:W-:-:S04]  /*3e40*/  SHF.L.U32 R3, R3, 0x1f, RZ ;  /* 0x0000001f03037819 */ /* 0x000fc800000006ff */
[----:B------:R-:W1:Y:S02]  /*3e50*/  SYNCS.PHASECHK.TRANS64.TRYWAIT P0, [UR4], R3 ;  /* 0x00000003ff0075a7 */ /* 0x000e640008001104 */
[----:B-1----:R-:W-:Y:S05]  /*3e60*/  @!P0 BRA `(.L_x_70) ;  /* 0x0000005c00f08947 */ /* 0x002fea0003800000 */
.L_x_164:
[----:B------:R-:W-:Y:S01]  /*3e70*/  NOP ;  /* 0x0000000000007918 */ /* 0x000fe20000000000 */
[----:B-1----:R-:W1:Y:S01]  /*3e80*/  LDS R0, [UR8+0x14] ;  /* 0x00001408ff007984 */ /* 0x002e620008000800 */
[----:B------:R-:W-:Y:S01]  /*3e90*/  ULOP3.LUT UR4, UR42, 0xffff, URZ, 0xc0, !UPT ;  /* 0x0000ffff2a047892 */ /* 0x000fe2000f8ec0ff */
[----:B------:R-:W-:Y:S01]  /*3ea0*/  UMOV UR5, 0xffff ;  /* 0x0000ffff00057882 */ /* 0x000fe20000000000 */
[----:B------:R-:W-:Y:S02]  /*3eb0*/  UMOV UR6, 0x1 ;  /* 0x0000000100067882 */ /* 0x000fe40000000000 */
[----:B------:R-:W-:-:S04]  /*3ec0*/  USHF.R.U32.HI UR4, URZ, 0x5, UR4 ;  /* 0x00000005ff047899 */ /* 0x000fc80008011604 */
[----:B------:R-:W-:Y:S02]  /*3ed0*/  USHF.L.U32 UR5, UR5, UR4, URZ ;  /* 0x0000000405057299 */ /* 0x000fe400080006ff */
[----:B------:R-:W-:-:S04]  /*3ee0*/  USHF.L.U32 UR4, UR6, UR4, URZ ;  /* 0x0000000406047299 */ /* 0x000fc800080006ff */
[----:B-1----:R-:W-:-:S04]  /*3ef0*/  LOP3.LUT R0, R0, UR5, RZ, 0xc0, !PT ;  /* 0x0000000500007c12 */ /* 0x002fc8000f8ec0ff */
[----:B------:R-:W-:-:S13]  /*3f00*/  ISETP.NE.AND P0, PT, R0, UR5, PT ;  /* 0x0000000500007c0c */ /* 0x000fda000bf05270 */
[----:B------:R-:W-:Y:S05]  /*3f10*/  @P0 BRA `(.L_x_71) ;  /* 0x0000000000580947 */ /* 0x000fea0003800000 */
[----:B------:R-:W1:Y:S02]  /*3f20*/  LDS R0, [UR8+0x18] ;  /* 0x00001808ff007984 */ /* 0x000e640008000800 */
[----:B-1----:R-:W-:-:S04]  /*3f30*/  LOP3.LUT R0, R0, UR4, RZ, 0xc0, !PT ;  /* 0x0000000400007c12 */ /* 0x002fc8000f8ec0ff */
[----:B------:R-:W-:-:S13]  /*3f40*/  ISETP.NE.AND P0, PT, R0, UR4, PT ;  /* 0x0000000400007c0c */ /* 0x000fda000bf05270 */
[----:B------:R-:W-:Y:S05]  /*3f50*/  @P0 BRA `(.L_x_72) ;  /* 0x00000000003c0947 */ /* 0x000fea0003800000 */
[----:B------:R-:W1:Y:S01]  /*3f60*/  S2R R2, SR_LANEID ;  /* 0x0000000000027919 */ /* 0x000e620000000000 */
[----:B------:R-:W-:Y:S01]  /*3f70*/  ULOP3.LUT UR5, URZ, UR5, URZ, 0x33, !UPT ;  /* 0x00000005ff057292 */ /* 0x000fe2000f8e33ff */
[----:B------:R-:W-:Y:S01]  /*3f80*/  LOP3.LUT R4, RZ, UR4, RZ, 0x33, !PT ;  /* 0x00000004ff047c12 */ /* 0x000fe2000f8e33ff */
[----:B------:R-:W-:Y:S02]  /*3f90*/  VOTEU.ANY UR4, UPT, PT ;  /* 0x0000000000047886 */ /* 0x000fe400038e0100 */
[----:B------:R-:W-:Y:S01]  /*3fa0*/  UFLO.U32 UR4, UR4 ;  /* 0x00000004000472bd */ /* 0x000fe200080e0000 */
[----:B------:R-:W2:Y:S01]  /*3fb0*/  REDUX UR6, R4 ;  /* 0x00000000040673c4 */ /* 0x000ea20000000000 */
[----:B------:R-:W-:-:S06]  /*3fc0*/  IMAD.U32 R0, RZ, RZ, UR5 ;  /* 0x00000005ff007e24 */ /* 0x000fcc000f8e00ff */
[----:B------:R4:W-:Y:S01]  /*3fd0*/  UTCATOMSWS.AND URZ, UR5 ;  /* 0x0000000500ff79e3 */ /* 0x0009e20008000000 */
[----:B------:R-:W3:Y:S01]  /*3fe0*/  REDUX UR7, R0 ;  /* 0x00000000000773c4 */ /* 0x000ee20000000000 */
[----:B-1----:R-:W-:Y:S01]  /*3ff0*/  ISETP.EQ.U32.AND P0, PT, R2, UR4, PT ;  /* 0x0000000402007c0c */ /* 0x002fe2000bf02070 */
[----:B--2---:R-:W-:Y:S01]  /*4000*/  IMAD.U32 R2, RZ, RZ, UR6 ;  /* 0x00000006ff027e24 */ /* 0x004fe2000f8e00ff */
[----:B---3--:R-:W-:-:S11]  /*4010*/  MOV R3, UR7 ;  /* 0x0000000700037c02 */ /* 0x008fd60008000f00 */
[----:B------:R4:W-:Y:S04]  /*4020*/  @P0 ATOMS.AND RZ, [UR8+0x14], R3 ;  /* 0x00001403ffff098c */ /* 0x0009e8000a800008 */
[----:B------:R4:W-:Y:S01]  /*4030*/  @P0 ATOMS.AND RZ, [UR8+0x18], R2 ;  /* 0x00001802ffff098c */ /* 0x0009e2000a800008 */
[----:B------:R-:W-:Y:S05]  /*4040*/  BRA `(.L_x_73) ;  /* 0x0000000000147947 */ /* 0x000fea0003800000 */
.L_x_72:
[----:B------:R-:W-:Y:S02]  /*4050*/  MOV R2, 0x4070 ;  /* 0x0000407000027802 */ /* 0x000fe40000000f00 */
[----:B---3-5:R-:W-:Y:S05]  /*4060*/  CALL.REL.NOINC `($__internal_0_$__cuda_sm10x_tcgen05_guardrail_trap_col_being_dealloced_not_returned_by_alloc) ;  /* 0x0000006000d87944 */ /* 0x028fea0003c00000 */
[----:B------:R-:W-:Y:S05]  /*4070*/  BRA `(.L_x_73) ;  /* 0x0000000000087947 */ /* 0x000fea0003800000 */
.L_x_71:
[----:B------:R-:W-:Y:S02]  /*4080*/  MOV R2, 0x40a0 ;  /* 0x000040a000027802 */ /* 0x000fe40000000f00 */
[----:B---3-5:R-:W-:Y:S05]  /*4090*/  CALL.REL.NOINC `($__internal_2_$__cuda_sm10x_tcgen05_guardrail_trap_unallocated_columns_being_dealloced) ;  /* 0x0000006000e47944 */ /* 0x028fea0003c00000 */
.L_x_73:
[----:B------:R-:W-:Y:S01]  /*40a0*/  NOP ;  /* 0x0000000000007918 */ /* 0x000fe20000000000 */
[----:B----4-:R-:W-:Y:S05]  /*40b0*/  EXIT ;  /* 0x000000000000794d */ /* 0x010fea0003800000 */
.L_x_55:
[----:B------:R-:W-:-:S09]  /*40c0*/  UISETP.NE.OR UP0, UPT, UR17, 0x3, !UP5 ;  /* 0x000000031100788c */ /* 0x000fd2000ef05670 */
[----:B------:R-:W-:Y:S05]  /*40d0*/  BRA.U UP0, `(.L_x_74) ;  /* 0x00000011005c7547 */ /* 0x000fea000b800000 */
[----:B------:R-:W2:Y:S01]  /*40e0*/  S2UR UR10, SR_CgaCtaId ;  /* 0x00000000000a79c3 */ /* 0x000ea20000008800 */
[----:B------:R-:W3:Y:S01]  /*40f0*/  LDCU UR31, c[0x0][0x370] ;  /* 0x00006e00ff1f77ac */ /* 0x000ee20008000800 */
[----:B------:R-:W-:Y:S02]  /*4100*/  HFMA2 R13, -RZ, RZ, 0, 0 ;  /* 0x00000000ff0d7431 */ /* 0x000fe400000001ff */
[----:B------:R-:W-:Y:S01]  /*4110*/  IMAD.MOV.U32 R15, RZ, RZ, 0x1 ;  /* 0x00000001ff0f7424 */ /* 0x000fe200078e00ff */
[----:B------:R-:W-:Y:S01]  /*4120*/  MOV R7, 0x2000 ;  /* 0x0000200000077802 */ /* 0x000fe20000000f00 */
[----:B------:R-:W3:Y:S01]  /*4130*/  LDCU.128 UR44, c[0x0][0xb10] ;  /* 0x00016200ff2c77ac */ /* 0x000ee20008000c00 */
[----:B------:R-:W-:Y:S01]  /*4140*/  IMAD.MOV.U32 R14, RZ, RZ, RZ ;  /* 0x000000ffff0e7224 */ /* 0x000fe200078e00ff */
[----:B------:R-:W4:Y:S01]  /*4150*/  LDC.64 R16, c[0x0][0x348] ;  /* 0x0000d200ff107b82 */ /* 0x000f220000000a00 */
[----:B------:R-:W1:Y:S01]  /*4160*/  LDCU UR30, c[0x0][0x374] ;  /* 0x00006e80ff1e77ac */ /* 0x000e620008000800 */
[----:B------:R-:W2:Y:S06]  /*4170*/  LDCU UR15, c[0x0][0xb0c] ;  /* 0x00016180ff0f77ac */ /* 0x000eac0008000800 */
[----:B------:R-:W4:Y:S01]  /*4180*/  LDC.64 R2, c[0x0][0x888] ;  /* 0x00022200ff027b82 */ /* 0x000f220000000a00 */
[----:B------:R-:W4:Y:S01]  /*4190*/  LDCU UR49, c[0x0][0xb20] ;  /* 0x00016400ff3177ac */ /* 0x000f220008000800 */
[----:B------:R-:W4:Y:S06]  /*41a0*/  LDCU UR4, c[0x0][0xb30] ;  /* 0x00016600ff0477ac */ /* 0x000f2c0008000800 */
[----:B------:R-:W4:Y:S01]  /*41b0*/  LDC.64 R4, c[0x0][0x890] ;  /* 0x00022400ff047b82 */ /* 0x000f220000000a00 */
[----:B------:R-:W-:Y:S01]  /*41c0*/  UMOV UR21, 0x400 ;  /* 0x0000040000157882 */ /* 0x000fe20000000000 */
[----:B---3--:R-:W-:-:S02]  /*41d0*/  UIMAD.WIDE.U32 UR6, UR31, UR44, URZ ;  /* 0x0000002c1f0672a5 */ /* 0x008fc4000f8e00ff */
[----:B-1----:R-:W-:Y:S02]  /*41e0*/  UIMAD.WIDE.U32 UR8, UR30, UR47, URZ ;  /* 0x0000002f1e0872a5 */ /* 0x002fe4000f8e00ff */
[----:B--2---:R-:W-:Y:S02]  /*41f0*/  ULEA UR21, UR10, UR21, 0x18 ;  /* 0x000000150a157291 */ /* 0x004fe4000f8ec0ff */
[----:B------:R-:W-:Y:S02]  /*4200*/  UPLOP3.LUT UP3, UPT, UPT, UPT, UPT, 0x40, 0x4 ;  /* 0x000000000004789c */ /* 0x000fe40003f6e870 */
[----:B------:R-:W-:Y:S02]  /*4210*/  UIADD3 UR37, UPT, UPT, UR21, 0x58, URZ ;  /* 0x0000005815257890 */ /* 0x000fe4000fffe0ff */
[----:B------:R-:W-:Y:S02]  /*4220*/  UIADD3 UR33, UPT, UPT, UR21, 0x40, URZ ;  /* 0x0000004015217890 */ /* 0x000fe4000fffe0ff */
[----:B------:R-:W-:-:S02]  /*4230*/  UIADD3 UR25, UPT, UPT, UR21, 0x48, URZ ;  /* 0x0000004815197890 */ /* 0x000fc4000fffe0ff */
[----:B------:R-:W-:Y:S01]  /*4240*/  UIADD3 UR17, UPT, UPT, UR21, 0x50, URZ ;  /* 0x0000005015117890 */ /* 0x000fe2000fffe0ff */
[----:B------:R-:W-:Y:S01]  /*4250*/  UMOV UR6, UR7 ;  /* 0x0000000700067c82 */ /* 0x000fe20008000000 */
[----:B------:R-:W-:Y:S01]  /*4260*/  UMOV UR41, UR9 ;  /* 0x0000000900297c82 */ /* 0x000fe20008000000 */
[----:B------:R-:W-:Y:S02]  /*4270*/  UISETP.GE.AND UP0, UPT, UR42, 0x1, UPT ;  /* 0x000000012a00788c */ /* 0x000fe4000bf06270 */
[----:B------:R-:W-:Y:S01]  /*4280*/  UISETP.NE.AND UP4, UPT, UR42, 0x1, UPT ;  /* 0x000000012a00788c */ /* 0x000fe2000bf85270 */
[----:B------:R-:W1:Y:S01]  /*4290*/  LDCU.64 UR22, c[0x0][0xb28] ;  /* 0x00016500ff1677ac */ /* 0x000e620008000a00 */
[----:B------:R-:W-:Y:S02]  /*42a0*/  UISETP.NE.AND UP6, UPT, UR15, 0x1, UPT ;  /* 0x000000010f00788c */ /* 0x000fe4000bfc5270 */
[----:B------:R-:W-:Y:S02]  /*42b0*/  UISETP.NE.AND UP5, UPT, UR46, 0x1, UPT ;  /* 0x000000012e00788c */ /* 0x000fe4000bfa5270 */
[----:B------:R-:W-:-:S02]  /*42c0*/  UPRMT UR37, UR10, 0x654, UR37 ;  /* 0x000006540a257896 */ /* 0x000fc40008000025 */
[----:B------:R-:W-:Y:S02]  /*42d0*/  USHF.R.U32.HI UR43, URZ, UR45, UR6 ;  /* 0x0000002dff2b7299 */ /* 0x000fe40008011606 */
[----:B------:R-:W-:Y:S02]  /*42e0*/  UPRMT UR40, UR10, 0x654, UR33 ;  /* 0x000006540a287896 */ /* 0x000fe40008000021 */
[----:B------:R-:W-:Y:S02]  /*42f0*/  UPRMT UR39, UR10, 0x654, UR25 ;  /* 0x000006540a277896 */ /* 0x000fe40008000019 */
[----:B------:R-:W-:Y:S02]  /*4300*/  UPRMT UR38, UR10, 0x654, UR17 ;  /* 0x000006540a267896 */ /* 0x000fe40008000011 */
[----:B----4-:R-:W-:Y:S02]  /*4310*/  USHF.R.U32.HI UR41, URZ, UR49, UR41 ;  /* 0x00000031ff297299 */ /* 0x010fe40008011629 */
[----:B------:R-:W-:-:S11]  /*4320*/  UISETP.NE.AND UP2, UPT, UR4, 0x1, UPT ;  /* 0x000000010400788c */ /* 0x000fd6000bf45270 */
.L_x_85:
[C---:B------:R-:W-:Y:S02]  /*4330*/  LEA R12, R14.reuse, UR21, 0x3 ;  /* 0x000000150e0c7c11 */ /* 0x040fe4000f8e18ff */
[----:B------:R-:W-:Y:S02]  /*4340*/  SHF.L.U32 R9, R13, 0x1f, RZ ;  /* 0x0000001f0d097819 */ /* 0x000fe400000006ff */
[----:B------:R-:W-:Y:S02]  /*4350*/  LEA R10, R14, UR21, 0x4 ;  /* 0x000000150e0a7c11 */ /* 0x000fe4000f8e20ff */
[----:B--2---:R-:W2:Y:S02]  /*4360*/  SYNCS.PHASECHK.TRANS64.TRYWAIT P0, [R12+URZ+0x90], R9 ;  /* 0x000090090c0075a7 */ /* 0x004ea400080011ff */
[----:B--2---:R-:W-:Y:S05]  /*4370*/  @!P0 BRA `(.L_x_75) ;  /* 0x0000005800c48947 */ /* 0x004fea0003800000 */
.L_x_165:
[----:B--2---:R-:W2:Y:S01]  /*4380*/  LDS.128 R8, [R10+0x120] ;  /* 0x000120000a087984 */ /* 0x004ea20000000c00 */
[----:B------:R-:W-:Y:S01]  /*4390*/  UISETP.GE.AND UP0, UPT, UR42, 0x1, UPT ;  /* 0x000000012a00788c */ /* 0x000fe2000bf06270 */
[----:B------:R-:W-:Y:S01]  /*43a0*/  @!PT LDS RZ, [RZ] ;  /* 0x00000000fffff984 */ /* 0x000fe20000000800 */
[----:B------:R-:W-:Y:S01]  /*43b0*/  @!PT LDS RZ, [RZ] ;  /* 0x00000000fffff984 */ /* 0x000fe20000000800 */
[----:B------:R-:W-:Y:S01]  /*43c0*/  @!PT LDS RZ, [RZ] ;  /* 0x00000000fffff984 */ /* 0x000fe20000000800 */
[----:B------:R-:W-:Y:S01]  /*43d0*/  @!PT LDS RZ, [RZ] ;  /* 0x00000000fffff984 */ /* 0x000fe20000000800 */
[----:B------:R3:W-:Y:S06]  /*43e0*/  MEMBAR.ALL.CTA ;  /* 0x0000000000007992 */ /* 0x0007ec0000008000 */
[----:B---3--:R-:W3:Y:S01]  /*43f0*/  FENCE.VIEW.ASYNC.S ;  /* 0x00000000000073c6 */ /* 0x008ee20000000000 */
[----:B--2---:R-:W-:Y:S11]  /*4400*/  LOP3.LUT P0, RZ, R10, 0x1, RZ, 0xc0, !PT ;  /* 0x000000010aff7812 */ /* 0x004ff6000780c0ff */
[----:B------:R-:W-:Y:S02]  /*4410*/  @!UPT UIADD3 URZ, UPT, UPT, URZ, URZ, URZ ;  /* 0x000000fffffff290 */ /* 0x000fe4000fffe0ff */
[----:B---3--:R-:W-:Y:S01]  /*4420*/  VOTEU.ANY UP1, P0 ;  /* 0x0000000000ff7886 */ /* 0x008fe20000020100 */
[----:B------:R-:W-:Y:S11]  /*4430*/  PLOP3.LUT P0, PT, PT, PT, UP1, 0x80, 0x8 ;  /* 0x000000000008781c */ /* 0x000ff60003f0f018 */
[----:B------:R-:W-:Y:S02]  /*4440*/  @!UPT UIADD3 URZ, UPT, UPT, URZ, URZ, URZ ;  /* 0x000000fffffff290 */ /* 0x000fe4000fffe0ff */
[----:B------:R-:W-:Y:S02]  /*4450*/  @P0 SHF.R.U32.HI R0, RZ, 0x10, R9 ;  /* 0x00000010ff000819 */ /* 0x000fe40000011609 */
[----:B------:R-:W-:Y:S02]  /*4460*/  @P0 MOV R6, R8 ;  /* 0x0000000800060202 */ /* 0x000fe40000000f00 */
[----:B------:R-:W-:Y:S01]  /*4470*/  @P0 R2UR UR4, R0 ;  /* 0x00000000000402ca */ /* 0x000fe200000e0000 */
[----:B------:R-:W-:Y:S01]  /*4480*/  VIADD R0, R12, 0xa0 ;  /* 0x000000a00c007836 */ /* 0x000fe20000000000 */
[----:B------:R-:W-:Y:S02]  /*4490*/  @P0 LOP3.LUT R8, R9, 0xffff, RZ, 0xc0, !PT ;  /* 0x0000ffff09080812 */ /* 0x000fe400078ec0ff */
[----:B------:R-:W-:Y:S02]  /*44a0*/  @P0 R2UR UR6, R6 ;  /* 0x00000000060602ca */ /* 0x000fe400000e0000 */
[----:B------:R-:W-:Y:S02]  /*44b0*/  PRMT R0, RZ, 0x654, R0 ;  /* 0x00000654ff007816 */ /* 0x000fe40000000000 */
[----:B------:R-:W-:Y:S02]  /*44c0*/  @P0 R2UR UR5, R8 ;  /* 0x00000000080502ca */ /* 0x000fe400000e0000 */
[----:B------:R2:W-:Y:S03]  /*44d0*/  SYNCS.ARRIVE.TRANS64.RED.A1T0 RZ, [R0+URZ], RZ ;  /* 0x000000ff00ff79a7 */ /* 0x0005e600081004ff */
[----:B------:R-:W-:Y:S04]  /*44e0*/  @UP1 UMOV UR29, UR4 ;  /* 0x00000004001d1c82 */ /* 0x000fe80008000000 */
[----:B------:R-:W-:Y:S04]  /*44f0*/  @UP1 UMOV UR14, UR6 ;  /* 0x00000006000e1c82 */ /* 0x000fe80008000000 */
[----:B------:R-:W-:Y:S01]  /*4500*/  @UP1 UMOV UR13, UR5 ;  /* 0x00000005000d1c82 */ /* 0x000fe20008000000 */
[----:B------:R-:W-:Y:S05]  /*4510*/  BRA.U !UP0, `(.L_x_76) ;  /* 0x0000000108a47547 */ /* 0x000fea000b800000 */
[----:B------:R-:W-:Y:S02]  /*4520*/  UIMAD.WIDE.U32 UR18, UR13, UR47, URZ ;  /* 0x0000002f0d1272a5 */ /* 0x000fe4000f8e00ff */
[----:B------:R-:W-:Y:S02]  /*4530*/  UIMAD.WIDE.U32 UR26, UR14, UR44, URZ ;  /* 0x0000002c0e1a72a5 */ /* 0x000fe4000f8e00ff */
[----:B------:R-:W-:Y:S02]  /*4540*/  USEL UR4, UR30, UR41, !UP5 ;  /* 0x000000291e047287 */ /* 0x000fe4000e800000 */
[----:B------:R-:W-:Y:S02]  /*4550*/  USEL UR7, UR31, UR43, !UP6 ;  /* 0x0000002b1f077287 */ /* 0x000fe4000f000000 */
[----:B-1----:R-:W-:Y:S02]  /*4560*/  UIMAD.WIDE.U32 UR8, UR4, UR22, URZ ;  /* 0x00000016040872a5 */ /* 0x002fe4000f8e00ff */
[----:B------:R-:W-:Y:S01]  /*4570*/  UIMAD.WIDE.U32 UR10, UR7, UR22, URZ ;  /* 0x00000016070a72a5 */ /* 0x000fe2000f8e00ff */
[----:B------:R-:W-:Y:S02]  /*4580*/  UMOV UR5, UR19 ;  /* 0x0000001300057c82 */ /* 0x000fe40008000000 */
[----:B------:R-:W-:Y:S03]  /*4590*/  USHF.R.U32.HI UR6, URZ, UR49, UR5 ;  /* 0x00000031ff067299 */ /* 0x000fe60008011605 */
[----:B------:R-:W-:Y:S01]  /*45a0*/  UMOV UR5, UR27 ;  /* 0x0000001b00057c82 */ /* 0x000fe20008000000 */
[----:B------:R-:W-:Y:S02]  /*45b0*/  USEL UR6, UR13, UR6, !UP5 ;  /* 0x000000060d067287 */ /* 0x000fe4000e800000 */
[----:B------:R-:W-:Y:S03]  /*45c0*/  USHF.R.U32.HI UR12, URZ, UR45, UR5 ;  /* 0x0000002dff0c7299 */ /* 0x000fe60008011605 */
[----:B------:R-:W-:Y:S02]  /*45d0*/  UMOV UR5, UR9 ;  /* 0x0000000900057c82 */ /* 0x000fe40008000000 */
[----:B------:R-:W-:Y:S03]  /*45e0*/  @UP4 USHF.R.U32.HI UR4, URZ, UR23, UR5 ;  /* 0x00000017ff044299 */ /* 0x000fe60008011605 */
[----:B------:R-:W-:Y:S01]  /*45f0*/  UMOV UR5, UR11 ;  /* 0x0000000b00057c82 */ /* 0x000fe20008000000 */
[----:B------:R-:W-:Y:S02]  /*4600*/  UIMAD UR4, UR42, UR4, URZ ;  /* 0x000000042a0472a4 */ /* 0x000fe4000f8e02ff */
[----:B------:R-:W-:Y:S02]  /*4610*/  @UP4 USHF.R.U32.HI UR7, URZ, UR23, UR5 ;  /* 0x00000017ff074299 */ /* 0x000fe40008011605 */
[----:B------:R-:W-:Y:S02]  /*4620*/  UIMAD.WIDE.U32 UR10, UR6, UR22, URZ ;  /* 0x00000016060a72a5 */ /* 0x000fe4000f8e00ff */
[----:B------:R-:W-:Y:S02]  /*4630*/  USEL UR5, UR14, UR12, !UP6 ;  /* 0x0000000c0e057287 */ /* 0x000fe4000f000000 */
[----:B------:R-:W-:Y:S02]  /*4640*/  UIMAD UR8, UR42, UR7, URZ ;  /* 0x000000072a0872a4 */ /* 0x000fe4000f8e02ff */
[----:B------:R-:W-:Y:S03]  /*4650*/  UISETP.GE.AND UP0, UPT, UR6, UR4, UPT ;  /* 0x000000040600728c */ /* 0x000fe6000bf06270 */
[----:B------:R-:W-:Y:S01]  /*4660*/  UMOV UR4, UR11 ;  /* 0x0000000b00047c82 */ /* 0x000fe20008000000 */
[----:B------:R-:W-:Y:S02]  /*4670*/  UISETP.GE.OR UP0, UPT, UR5, UR8, UP0 ;  /* 0x000000080500728c */ /* 0x000fe40008706670 */
[----:B------:R-:W-:Y:S02]  /*4680*/  USHF.R.U32.HI UR4, URZ, UR23, UR4 ;  /* 0x00000017ff047299 */ /* 0x000fe40008011604 */
[----:B------:R-:W-:Y:S02]  /*4690*/  UIMAD.WIDE.U32 UR8, UR5, UR22, URZ ;  /* 0x00000016050872a5 */ /* 0x000fe4000f8e00ff */
[----:B------:R-:W-:Y:S04]  /*46a0*/  USEL UR10, UR6, UR4, !UP4 ;  /* 0x00000004060a7287 */ /* 0x000fe8000e000000 */
[----:B------:R-:W-:Y:S01]  /*46b0*/  UIADD3 UR11, UPT, UPT, -UR10, URZ, URZ ;  /* 0x000000ff0a0b7290 */ /* 0x000fe2000fffe1ff */
[----:B------:R-:W-:Y:S02]  /*46c0*/  @!UP0 UMOV UR4, UR9 ;  /* 0x0000000900048c82 */ /* 0x000fe40008000000 */
[----:B------:R-:W-:Y:S02]  /*46d0*/  @!UP0 USHF.R.U32.HI UR4, URZ, UR23, UR4 ;  /* 0x00000017ff048299 */ /* 0x000fe40008011604 */
[----:B------:R-:W-:Y:S02]  /*46e0*/  UIMAD UR8, UR42, UR11, UR6 ;  /* 0x0000000b2a0872a4 */ /* 0x000fe4000f8e0206 */
[----:B------:R-:W-:Y:S04]  /*46f0*/  @!UP0 USEL UR4, UR5, UR4, !UP4 ;  /* 0x0000000405048287 */ /* 0x000fe8000e000000 */
[----:B------:R-:W-:Y:S02]  /*4700*/  @!UP0 UIMAD UR8, UR7, UR8, UR4 ;  /* 0x00000008070882a4 */ /* 0x000fe4000f8e0204 */
[----:B------:R-:W-:Y:S02]  /*4710*/  @!UP0 UIADD3 UR9, UPT, UPT, UR10, -UR4, URZ ;  /* 0x800000040a098290 */ /* 0x000fe4000fffe0ff */
[----:B------:R-:W-:Y:S02]  /*4720*/  UIADD3 UR4, UPT, UPT, -UR5, URZ, URZ ;  /* 0x000000ff05047290 */ /* 0x000fe4000fffe1ff */
[----:B------:R-:W-:Y:S02]  /*4730*/  UIADD3 UR7, UPT, UPT, -UR6, URZ, URZ ;  /* 0x000000ff06077290 */ /* 0x000fe4000fffe1ff */
[----:B------:R-:W-:Y:S02]  /*4740*/  @!UP0 UIMAD UR6, UR9, UR42, UR5 ;  /* 0x0000002a090682a4 */ /* 0x000fe4000f8e0205 */
[----:B------:R-:W-:Y:S02]  /*4750*/  UIMAD UR14, UR15, UR4, UR14 ;  /* 0x000000040f0e72a4 */ /* 0x000fe4000f8e020e */
[----:B------:R-:W-:Y:S01]  /*4760*/  UIMAD UR13, UR46, UR7, UR13 ;  /* 0x000000072e0d72a4 */ /* 0x000fe2000f8e020d */
[----:B------:R-:W-:Y:S02]  /*4770*/  @!UP0 UMOV UR5, UR8 ;  /* 0x0000000800058c82 */ /* 0x000fe40008000000 */
[----:B------:R-:W-:Y:S02]  /*4780*/  UIMAD UR14, UR5, UR15, UR14 ;  /* 0x0000000f050e72a4 */ /* 0x000fe4000f8e020e */
[----:B------:R-:W-:Y:S11]  /*4790*/  UIMAD UR13, UR6, UR46, UR13 ;  /* 0x0000002e060d72a4 */ /* 0x000ff6000f8e020d */
[----:B------:R-:W-:Y:S01]  /*47a0*/  @!UPT UIADD3 URZ, UPT, UPT, URZ, URZ, URZ ;  /* 0x000000fffffff290 */ /* 0x000fe2000fffe0ff */
.L_x_76:
[----:B------:R-:W3:Y:S01]  /*47b0*/  @!UP2 LDCU.128 UR8, c[0x0][0xb10] ;  /* 0x00016200ff08a7ac */ /* 0x000ee20008000c00 */
[C---:B------:R-:W-:Y:S02]  /*47c0*/  ISETP.NE.U32.AND P1, PT, R4.reuse, RZ, PT ;  /* 0x000000ff0400720c */ /* 0x040fe40003f25070 */
[----:B------:R-:W-:Y:S02]  /*47d0*/  ISETP.NE.U32.AND P0, PT, R4, RZ, PT ;  /* 0x000000ff0400720c */ /* 0x000fe40003f05070 */
[C---:B------:R-:W-:Y:S02]  /*47e0*/  ISETP.NE.AND.EX P1, PT, R5.reuse, RZ, PT, P1 ;  /* 0x000000ff0500720c */ /* 0x040fe40003f25310 */
[----:B------:R-:W-:Y:S01]  /*47f0*/  ISETP.NE.AND.EX P0, PT, R5, RZ, PT, P0 ;  /* 0x000000ff0500720c */ /* 0x000fe20003f05300 */
[----:B------:R-:W4:Y:S01]  /*4800*/  @!UP2 LDCU UR5, c[0x0][0xb0c] ;  /* 0x00016180ff05a7ac */ /* 0x000f220008000800 */
[----:B------:R-:W-:Y:S01]  /*4810*/  SHF.L.U32 R9, R15, 0x1f, RZ ;  /* 0x0000001f0f097819 */ /* 0x000fe200000006ff */
[----:B------:R-:W-:Y:S02]  /*4820*/  USHF.L.U32 UR35, UR16, 0x6, URZ ;  /* 0x0000000610237899 */ /* 0x000fe400080006ff */
[----:B------:R-:W-:Y:S02]  /*4830*/  USHF.L.U32 UR34, UR20, 0x8, URZ ;  /* 0x0000000814227899 */ /* 0x000fe400080006ff */
[----:B---3--:R-:W-:Y:S07]  /*4840*/  UIMAD.WIDE.U32 UR6, UR14, UR8, URZ ;  /* 0x000000080e0672a5 */ /* 0x008fee000f8e00ff */
[----:B------:R-:W-:Y:S01]  /*4850*/  @!UP2 UMOV UR4, UR7 ;  /* 0x000000070004ac82 */ /* 0x000fe20008000000 */
[----:B----4-:R-:W-:Y:S02]  /*4860*/  @!UP2 UISETP.NE.AND UP0, UPT, UR5, 0x1, UPT ;  /* 0x000000010500a88c */ /* 0x010fe4000bf05270 */
[----:B------:R-:W-:Y:S02]  /*4870*/  @!UP2 USHF.R.U32.HI UR4, URZ, UR9, UR4 ;  /* 0x00000009ff04a299 */ /* 0x000fe40008011604 */
[----:B------:R-:W-:Y:S02]  /*4880*/  UIMAD.WIDE.U32 UR6, UR13, UR11, URZ ;  /* 0x0000000b0d0672a5 */ /* 0x000fe4000f8e00ff */
[----:B------:R-:W-:Y:S02]  /*4890*/  @!UP2 USEL UR8, UR14, UR4, !UP0 ;  /* 0x000000040e08a287 */ /* 0x000fe4000c000000 */
[----:B------:R-:W-:Y:S03]  /*48a0*/  @!UP2 UISETP.NE.AND UP0, UPT, UR10, 0x1, UPT ;  /* 0x000000010a00a88c */ /* 0x000fe6000bf05270 */
[----:B------:R-:W-:Y:S02]  /*48b0*/  @!UP2 UMOV UR6, UR7 ;  /* 0x000000070006ac82 */ /* 0x000fe40008000000 */
[----:B------:R-:W3:Y:S02]  /*48c0*/  @!UP2 LDCU UR4, c[0x0][0xb20] ;  /* 0x00016400ff04a7ac */ /* 0x000ee40008000800 */
[----:B---3--:R-:W-:Y:S04]  /*48d0*/  @!UP2 USHF.R.U32.HI UR6, URZ, UR4, UR6 ;  /* 0x00000004ff06a299 */ /* 0x008fe80008011606 */
[----:B------:R-:W-:Y:S04]  /*48e0*/  @!UP2 USEL UR6, UR13, UR6, !UP0 ;  /* 0x000000060d06a287 */ /* 0x000fe8000c000000 */
[----:B------:R-:W-:Y:S02]  /*48f0*/  @!UP2 UIADD3 UR4, UPT, UPT, -UR8, UR6, URZ ;  /* 0x000000060804a290 */ /* 0x000fe4000fffe1ff */
[----:B------:R-:W-:Y:S02]  /*4900*/  @!UP2 UIADD3 UR6, UPT, UPT, UR8, -UR6, URZ ;  /* 0x800000060806a290 */ /* 0x000fe4000fffe0ff */
[----:B------:R-:W-:Y:S02]  /*4910*/  @!UP2 UIMAD UR14, UR4, UR5, UR14 ;  /* 0x00000005040ea2a4 */ /* 0x000fe4000f8e020e */
[----:B------:R-:W-:Y:S01]  /*4920*/  @!UP2 UIMAD UR13, UR6, UR10, UR13 ;  /* 0x0000000a060da2a4 */ /* 0x000fe2000f8e020d */
[----:B------:R-:W-:Y:S11]  /*4930*/  BRA.U UP3, `(.L_x_77) ;  /* 0x0000000103107547 */ /* 0x000ff6000b800000 */
[----:B--2---:R-:W-:Y:S04]  /*4940*/  MOV R0, UR48 ;  /* 0x0000003000007c02 */ /* 0x004fe80008000f00 */
[----:B------:R-:W-:Y:S04]  /*4950*/  SHF.L.U32 R11, R0, 0x1f, RZ ;  /* 0x0000001f000b7819 */ /* 0x000fe800000006ff */
[----:B------:R-:W2:Y:S02]  /*4960*/  SYNCS.PHASECHK.TRANS64.TRYWAIT P2, [UR21+0x88], R11 ;  /* 0x0000880bff0075a7 */ /* 0x000ea40008041115 */
[----:B--2---:R-:W-:Y:S05]  /*4970*/  @!P2 BRA `(.L_x_78) ;  /* 0x000000540058a947 */ /* 0x004fea0003800000 */
.L_x_77:
[----:B------:R-:W-:Y:S05]  /*4980*/  @!P1 BRA `(.L_x_79) ;  /* 0x0000000000309947 */ /* 0x000fea0003800000 */
[----:B------:R-:W-:Y:S01]  /*4990*/  ISETP.NE.U32.AND P1, PT, R2, RZ, PT ;  /* 0x000000ff0200720c */ /* 0x000fe20003f25070 */
[----:B------:R-:W3:Y:S01]  /*49a0*/  LDCU.64 UR4, c[0x0][0x358] ;  /* 0x00006b00ff0477ac */ /* 0x000ee20008000a00 */
[----:B------:R-:W-:Y:S02]  /*49b0*/  IMAD.MOV.U32 R85, RZ, RZ, 0x1 ;  /* 0x00000001ff557424 */ /* 0x000fe400078e00ff */
[----:B------:R-:W-:Y:S11]  /*49c0*/  ISETP.NE.AND.EX P1, PT, R3, RZ, PT, P1 ;  /* 0x000000ff0300720c */ /* 0x000ff60003f25310 */
[----:B------:R-:W-:Y:S02]  /*49d0*/  @!UPT UIADD3 URZ, UPT, UPT, URZ, URZ, URZ ;  /* 0x000000fffffff290 */ /* 0x000fe4000fffe0ff */
[----:B--2---:R-:W2:Y:S01]  /*49e0*/  @P1 LDC.64 R10, c[0x0][0x888] ;  /* 0x00022200ff0a1b82 */ /* 0x004ea20000000a00 */
[----:B------:R-:W-:Y:S04]  /*49f0*/  @P1 IMAD R0, R4, UR36, RZ ;  /* 0x0000002404001c24 */ /* 0x000fe8000f8e02ff */
[----:B--2---:R-:W-:Y:S04]  /*4a00*/  @P1 IMAD.WIDE R10, R0, 0x4, R10 ;  /* 0x00000004000a1825 */ /* 0x004fe800078e020a */
[----:B------:R-:W-:Y:S01]  /*4a10*/  HFMA2 R0, -RZ, RZ, 0, 5.9604644775390625e-08 ;  /* 0x00000001ff007431 */ /* 0x000fe200000001ff */
[----:B---3-5:R3:W5:Y:S04]  /*4a20*/  @P1 LDG.E R41, desc[UR4][R10.64] ;  /* 0x000000040a291981 */ /* 0x028768000c1e1900 */
[----:B------:R-:W-:Y:S01]  /*4a30*/  @!P1 PRMT R85, R0, 0x7610, R85 ;  /* 0x0000761000559816 */ /* 0x000fe20000000055 */
[----:B---3--:R-:W4:Y:S06]  /*4a40*/  @!P1 LDC R41, c[0x0][0x880] ;  /* 0x00022000ff299b82 */ /* 0x008f2c0000000800 */
.L_x_79:
[----:B----45:R-:W-:Y:S01]  /*4a50*/  @!P0 FSETP.EQ.AND P1, PT, R41, RZ, PT ;  /* 0x000000ff2900820b */ /* 0x030fe20003f22000 */
[----:B------:R-:W-:Y:S01]  /*4a60*/  @!UPT UIADD3 URZ, UPT, UPT, URZ, URZ, URZ ;  /* 0x000000fffffff290 */ /* 0x000fe2000fffe0ff */
[----:B------:R-:W-:Y:S11]  /*4a70*/  @!P0 BRA `(.L_x_80) ;  /* 0x0000000000188947 */ /* 0x000ff60003800000 */
[----:B------:R-:W-:Y:S02]  /*4a80*/  LOP3.LUT P0, RZ, R85, 0xff, RZ, 0xc0, !PT ;  /* 0x000000ff55ff7812 */ /* 0x000fe4000780c0ff */
[----:B------:R-:W-:Y:S04]  /*4a90*/  ISETP.NE.U32.AND P1, PT, R2, RZ, PT ;  /* 0x000000ff0200720c */ /* 0x000fe80003f25070 */
[----:B------:R-:W-:Y:S04]  /*4aa0*/  ISETP.NE.AND.EX P1, PT, R3, RZ, PT, P1 ;  /* 0x000000ff0300720c */ /* 0x000fe80003f25310 */
[----:B------:R-:W-:Y:S03]  /*4ab0*/  PLOP3.LUT P1, PT, P1, PT, PT, 0x8, 0x80 ;  /* 0x000000000080781c */ /* 0x000fe60000f2e170 */
[----:B------:R-:W-:Y:S11]  /*4ac0*/  @P0 FSETP.EQ.AND P1, PT, R41, RZ, PT ;  /* 0x000000ff2900020b */ /* 0x000ff60003f22000 */
[----:B------:R-:W-:Y:S02]  /*4ad0*/  @!UPT UIADD3 URZ, UPT, UPT, URZ, URZ, URZ ;  /* 0x000000fffffff290 */ /* 0x000fe4000fffe0ff */
.L_x_80:
[----:B------:R-:W3:Y:S01]  /*4ae0*/  SYNCS.PHASECHK.TRANS64.TRYWAIT P2, [UR21+0x60], R9 ;  /* 0x00006009ff0075a7 */ /* 0x000ee20008041115 */
[----:B------:R-:W-:Y:S04]  /*4af0*/  ELECT P0, URZ, PT ;  /* 0x0000000000ff782f */ /* 0x000fe80003800000 */
[----:B------:R-:W-:Y:S11]  /*4b00*/  PLOP3.LUT P1, PT, P1, P0, PT, 0xf2, 0x2f ;  /* 0x00000000002f781c */ /* 0x000ff60000f21e72 */
[----:B------:R-:W-:Y:S02]  /*4b10*/  @!UPT UIADD3 URZ, UPT, UPT, URZ, URZ, URZ ;  /* 0x000000fffffff290 */ /* 0x000fe4000fffe0ff */
[----:B------:R-:W-:Y:S05]  /*4b20*/  @!P1 IADD3 R8, P0, PT, R16, 0x580, RZ ;  /* 0x0000058010089810 */ /* 0x000fea0007f1e0ff */
[----:B------:R-:W-:Y:S01]  /*4b30*/  @!P1 IMAD.X R6, RZ, RZ, R17, P0 ;  /* 0x000000ffff069224 */ /* 0x000fe200000e0611 */
[----:B---3--:R-:W-:Y:S07]  /*4b40*/  @!P2 BRA `(.L_x_81) ;  /* 0x0000005000fca947 */ /* 0x008fee0003800000 */
.L_x_168:
[----:B------:R-:W-:Y:S01]  /*4b50*/  @!P1 R2UR UR5, R8 ;  /* 0x00000000080592ca */ /* 0x000fe200000e0000 */
[----:B------:R-:W-:Y:S01]  /*4b60*/  VOTEU.ALL UP0, P1 ;  /* 0x0000000000ff7886 */ /* 0x000fe20000800000 */
[----:B------:R-:W-:Y:S01]  /*4b70*/  @!P1 R2UR UR4, R6 ;  /* 0x00000000060492ca */ /* 0x000fe200000e0000 */
[----:B--2---:R-:W-:Y:S01]  /*4b80*/  @!P1 IMAD.MOV.U32 R0, RZ, RZ, 0x2000 ;  /* 0x00002000ff009424 */ /* 0x004fe200078e00ff */
[----:B------:R-:W-:Y:S01]  /*4b90*/  UMOV UR6, 0x0 ;  /* 0x0000000000067882 */ /* 0x000fe20000000000 */
[----:B------:R-:W-:Y:S01]  /*4ba0*/  UMOV UR7, 0x10000000 ;  /* 0x1000000000077882 */ /* 0x000fe20000000000 */
[----:B------:R-:W-:Y:S01]  /*4bb0*/  @!UP0 UIADD3 UR32, UPT, UPT, UR21, 0x400, URZ ;  /* 0x0000040015208890 */ /* 0x000fe2000fffe0ff */
[----:B------:R-:W-:Y:S01]  /*4bc0*/  @!P1 IADD3 R8, P0, PT, R16, 0x580, RZ ;  /* 0x0000058010089810 */ /* 0x000fe20007f1e0ff */
[----:B------:R-:W-:Y:S04]  /*4bd0*/  VOTEU.ALL UP0, P1 ;  /* 0x0000000000ff7886 */ /* 0x000fe80000800000 */
[----:B------:R-:W-:Y:S02]  /*4be0*/  @!P1 IMAD.X R6, RZ, RZ, R17, P0 ;  /* 0x000000ffff069224 */ /* 0x000fe400000e0611 */
[----:B------:R-:W-:Y:S02]  /*4bf0*/  IMAD.U32 R10, RZ, RZ, UR5 ;  /* 0x00000005ff0a7e24 */ /* 0x000fe4000f8e00ff */
[----:B------:R-:W-:Y:S03]  /*4c00*/  IMAD.U32 R11, RZ, RZ, UR4 ;  /* 0x00000004ff0b7e24 */ /* 0x000fe6000f8e00ff */
[----:B------:R-:W-:Y:S02]  /*4c10*/  @!P1 R2UR UR4, R10 ;  /* 0x000000000a0492ca */ /* 0x000fe400000e0000 */
[----:B------:R-:W-:Y:S11]  /*4c20*/  @!P1 R2UR UR5, R11 ;  /* 0x000000000b0592ca */ /* 0x000ff600000e0000 */
[----:B------:R-:W-:Y:S02]  /*4c30*/  @!UPT UIADD3 URZ, UPT, UPT, URZ, URZ, URZ ;  /* 0x000000fffffff290 */ /* 0x000fe4000fffe0ff */
[----:B------:R2:W-:Y:S01]  /*4c40*/  @!UP0 UTMALDG.3D [UR32], [UR4], desc[UR6] ;  /* 0x00000620040085b4 */ /* 0x0005e20008011000 */
[----:B------:R2:W-:Y:S01]  /*4c50*/  @!P1 SYNCS.ARRIVE.TRANS64.RED.A0TR RZ, [UR21+0x40], R0 ;  /* 0x00004000ffff99a7 */ /* 0x0005e20008300415 */
[----:B------:R-:W-:Y:S01]  /*4c60*/  SYNCS.ARRIVE.TRANS64.RED.A1T0 RZ, [UR40], RZ ;  /* 0x000000ffffff79a7 */ /* 0x000fe20008100428 */
[----:B------:R-:W3:Y:S02]  /*4c70*/  SYNCS.PHASECHK.TRANS64.TRYWAIT P2, [UR21+0x68], R9 ;  /* 0x00006809ff0075a7 */ /* 0x000ee40008041115 */
[----:B--23--:R-:W-:Y:S05]  /*4c80*/  @!P2 BRA `(.L_x_82) ;  /* 0x0000005000c4a947 */ /* 0x00cfea0003800000 */
.L_x_170:
        /* <DEDUP_REMOVED lines=8> */
[----:B------:R-:W-:Y:S01]  /*4d10*/  @!UP0 UIADD3 UR24, UPT, UPT, UR21, 0x2400, URZ ;  /* 0x0000240015188890 */ /* 0x000fe2000fffe0ff */
[----:B------:R-:W-:Y:S01]  /*4d20*/  VOTEU.ALL UP0, P1 ;  /* 0x0000000000ff7886 */ /* 0x000fe20000800000 */
[----:B------:R-:W-:Y:S01]  /*4d30*/  UMOV UR27, UR35 ;  /* 0x00000023001b7c82 */ /* 0x000fe20008000000 */
[----:B------:R-:W-:Y:S02]  /*4d40*/  UMOV UR28, UR36 ;  /* 0x00000024001c7c82 */ /* 0x000fe40008000000 */
[----:B------:R-:W-:Y:S02]  /*4d50*/  IMAD.U32 R10, RZ, RZ, UR5 ;  /* 0x00000005ff0a7e24 */ /* 0x000fe4000f8e00ff */
[----:B------:R-:W-:Y:S02]  /*4d60*/  IMAD.U32 R11, RZ, RZ, UR4 ;  /* 0x00000004ff0b7e24 */ /* 0x000fe4000f8e00ff */
[----:B------:R-:W-:Y:S01]  /*4d70*/  @!P1 IMAD.X R6, RZ, RZ, R17, P0 ;  /* 0x000000ffff069224 */ /* 0x000fe200000e0611 */
        /* <DEDUP_REMOVED lines=8> */
.L_x_172:
[----:B------:R-:W-:Y:S01]  /*4e00*/  @!P1 R2UR UR5, R8 ;  /* 0x00000000080592ca */ /* 0x000fe200000e0000 */
[----:B------:R-:W-:Y:S01]  /*4e10*/  VOTEU.ALL UP0, P1 ;  /* 0x0000000000ff7886 */ /* 0x000fe20000800000 */
[----:B------:R-:W-:Y:S01]  /*4e20*/  @!P1 R2UR UR4, R6 ;  /* 0x00000000060492ca */ /* 0x000fe200000e0000 */
[----:B--2---:R-:W-:Y:S01]  /*4e30*/  @!P1 IMAD.MOV.U32 R0, RZ, RZ, 0x2000 ;  /* 0x00002000ff009424 */ /* 0x004fe200078e00ff */
[----:B------:R-:W-:Y:S01]  /*4e40*/  UMOV UR6, 0x0 ;  /* 0x0000000000067882 */ /* 0x000fe20000000000 */
[----:B------:R-:W-:Y:S01]  /*4e50*/  UMOV UR7, 0x10000000 ;  /* 0x1000000000077882 */ /* 0x000fe20000000000 */
[----:B------:R-:W-:Y:S01]  /*4e60*/  @!UP0 UIADD3 UR18, UPT, UPT, UR34, 0x80, URZ ;  /* 0x0000008022128890 */ /* 0x000fe2000fffe0ff */
[----:B------:R-:W-:Y:S01]  /*4e70*/  VIADD R14, R14, 0x1 ;  /* 0x000000010e0e7836 */ /* 0x000fe20000000000 */
[----:B------:R-:W-:Y:S01]  /*4e80*/  @!UP0 UIADD3 UR16, UPT, UPT, UR21, 0x4400, URZ ;  /* 0x0000440015108890 */ /* 0x000fe2000fffe0ff */
[----:B------:R-:W-:Y:S01]  /*4e90*/  VOTEU.ALL UP0, P1 ;  /* 0x0000000000ff7886 */ /* 0x000fe20000800000 */
[----:B------:R-:W-:Y:S01]  /*4ea0*/  UMOV UR19, UR35 ;  /* 0x0000002300137c82 */ /* 0x000fe20008000000 */
[----:B------:R-:W-:Y:S02]  /*4eb0*/  UMOV UR20, UR36 ;  /* 0x0000002400147c82 */ /* 0x000fe40008000000 */
        /* <DEDUP_REMOVED lines=10> */
.L_x_174:
[----:B------:R-:W-:Y:S01]  /*4f60*/  @!P1 IADD3 R6, P0, PT, R16, 0x580, RZ ;  /* 0x0000058010069810 */ /* 0x000fe20007f1e0ff */
[----:B------:R-:W-:Y:S01]  /*4f70*/  VOTEU.ALL UP0, P1 ;  /* 0x0000000000ff7886 */ /* 0x000fe20000800000 */
[----:B------:R-:W-:Y:S01]  /*4f80*/  UMOV UR6, 0x0 ;  /* 0x0000000000067882 */ /* 0x000fe20000000000 */
[----:B------:R-:W-:Y:S01]  /*4f90*/  UMOV UR7, 0x10000000 ;  /* 0x1000000000077882 */ /* 0x000fe20000000000 */
[----:B------:R-:W-:Y:S01]  /*4fa0*/  @!P1 R2UR UR5, R6 ;  /* 0x00000000060592ca */ /* 0x000fe200000e0000 */
[----:B--2---:R-:W-:Y:S01]  /*4fb0*/  @!P1 IMAD.X R0, RZ, RZ, R17, P0 ;  /* 0x000000ffff009224 */ /* 0x004fe200000e0611 */
[----:B------:R-:W-:Y:S01]  /*4fc0*/  @!UP0 UIADD3 UR10, UPT, UPT, UR34, 0xc0, URZ ;  /* 0x000000c0220a8890 */ /* 0x000fe2000fffe0ff */
[----:B------:R-:W-:Y:S01]  /*4fd0*/  R2UR UR18, R87 ;  /* 0x00000000571272ca */ /* 0x000fe200000e0000 */
[----:B------:R-:W-:Y:S01]  /*4fe0*/  @!UP0 UIADD3 UR8, UPT, UPT, UR21, 0x6400, URZ ;  /* 0x0000640015088890 */ /* 0x000fe2000fffe0ff */
[----:B------:R-:W-:Y:S01]  /*4ff0*/  R2UR UR16, R88 ;  /* 0x00000000581072ca */ /* 0x000fe200000e0000 */
[----:B------:R-:W-:Y:S01]  /*5000*/  @!UP0 UIADD3 UR9, UPT, UPT, UR21, 0x58, URZ ;  /* 0x0000005815098890 */ /* 0x000fe2000fffe0ff */
[----:B------:R-:W-:Y:S01]  /*5010*/  @!P1 R2UR UR4, R0 ;  /* 0x00000000000492ca */ /* 0x000fe200000e0000 */
[----:B------:R-:W-:Y:S01]  /*5020*/  VOTEU.ALL UP0, P1 ;  /* 0x0000000000ff7886 */ /* 0x000fe20000800000 */
[----:B------:R-:W-:Y:S01]  /*5030*/  UMOV UR11, UR35 ;  /* 0x00000023000b7c82 */ /* 0x000fe20008000000 */
[----:B------:R-:W-:Y:S01]  /*5040*/  UMOV UR12, UR36 ;  /* 0x00000024000c7c82 */ /* 0x000fe20008000000 */
[C---:B------:R-:W-:Y:S01]  /*5050*/  ISETP.NE.AND P0, PT, R14.reuse, 0x2, PT ;  /* 0x000000020e00780c */ /* 0x040fe20003f05270 */
[----:B------:R-:W-:Y:S01]  /*5060*/  UPLOP3.LUT UP3, UPT, UPT, UPT, UPT, 0x80, 0x8 ;  /* 0x000000000008789c */ /* 0x000fe20003f6f070 */
[----:B------:R-:W-:Y:S01]  /*5070*/  IMAD.U32 R8, RZ, RZ, UR5 ;  /* 0x00000005ff087e24 */ /* 0x000fe2000f8e00ff */
[----:B------:R-:W-:Y:S01]  /*5080*/  LOP3.LUT R15, R15, 0x1, RZ, 0x3c, !PT ;  /* 0x000000010f0f7812 */ /* 0x000fe200078e3cff */
[----:B------:R-:W-:Y:S01]  /*5090*/  UMOV UR36, UR29 ;  /* 0x0000001d00247c82 */ /* 0x000fe20008000000 */
[----:B------:R-:W-:Y:S01]  /*50a0*/  SEL R0, RZ, 0x1, P0 ;  /* 0x00000001ff007807 */ /* 0x000fe20000000000 */
[----:B------:R-:W-:Y:S01]  /*50b0*/  UIADD3 UR20, UPT, UPT, UR13, UR18, URZ ;  /* 0x000000120d147290 */ /* 0x000fe2000fffe0ff */
[----:B------:R-:W-:Y:S01]  /*50c0*/  SEL R14, R14, RZ, P0 ;  /* 0x000000ff0e0e7207 */ /* 0x000fe20000000000 */
[----:B------:R-:W-:Y:S01]  /*50d0*/  UIADD3 UR16, UPT, UPT, UR14, UR16, URZ ;  /* 0x000000100e107290 */ /* 0x000fe2000fffe0ff */
[----:B------:R-:W-:Y:S01]  /*50e0*/  IMAD.U32 R9, RZ, RZ, UR4 ;  /* 0x00000004ff097e24 */ /* 0x000fe2000f8e00ff */
[----:B------:R-:W-:Y:S02]  /*50f0*/  @!P1 R2UR UR4, R8 ;  /* 0x00000000080492ca */ /* 0x000fe400000e0000 */
[----:B------:R-:W-:Y:S02]  /*5100*/  LOP3.LUT R13, R13, R0, RZ, 0x3c, !PT ;  /* 0x000000000d0d7212 */ /* 0x000fe400078e3cff */
[----:B------:R-:W-:Y:S11]  /*5110*/  @!P1 R2UR UR5, R9 ;  /* 0x00000000090592ca */ /* 0x000ff600000e0000 */
[----:B------:R-:W-:Y:S02]  /*5120*/  @!UPT UIADD3 URZ, UPT, UPT, URZ, URZ, URZ ;  /* 0x000000fffffff290 */ /* 0x000fe4000fffe0ff */
[----:B------:R2:W-:Y:S01]  /*5130*/  @!UP0 UTMALDG.3D [UR8], [UR4], desc[UR6] ;  /* 0x00000608040085b4 */ /* 0x0005e20008011000 */
[----:B------:R2:W-:Y:S01]  /*5140*/  @!P1 SYNCS.ARRIVE.TRANS64.RED.A0TR RZ, [UR21+0x58], R7 ;  /* 0x00005807ffff99a7 */ /* 0x0005e20008300415 */
[----:B------:R-:W-:Y:S01]  /*5150*/  SYNCS.ARRIVE.TRANS64.RED.A1T0 RZ, [UR37], RZ ;  /* 0x000000ffffff79a7 */ /* 0x000fe20008100425 */
[----:B------:R-:W-:Y:S05]  /*5160*/  BRA.U UP1, `(.L_x_85) ;  /* 0xfffffff101707547 */ /* 0x000fea000b83ffff */
[----:B------:R-:W-:-:S04]  /*5170*/  SHF.L.U32 R3, R15, 0x1f, RZ ;  /* 0x0000001f0f037819 */ /* 0x000fc800000006ff */
[----:B------:R-:W3:Y:S02]  /*5180*/  SYNCS.PHASECHK.TRANS64.TRYWAIT P0, [UR21+0x60], R3 ;  /* 0x00006003ff0075a7 */ /* 0x000ee40008001115 */
[----:B---3--:R-:W-:Y:S05]  /*5190*/  @!P0 BRA `(.L_x_86) ;  /* 0x0000004c00c88947 */ /* 0x008fea0003800000 */
.L_x_176:
[----:B------:R-:W4:Y:S02]  /*51a0*/  SYNCS.PHASECHK.TRANS64.TRYWAIT P0, [UR21+0x68], R3 ;  /* 0x00006803ff0075a7 */ /* 0x000f240008001115 */
[----:B----4-:R-:W-:Y:S05]  /*51b0*/  @!P0 BRA `(.L_x_87) ;  /* 0x0000004c00d88947 */ /* 0x010fea0003800000 */
.L_x_178:
[----:B------:R-:W4:Y:S02]  /*51c0*/  SYNCS.PHASECHK.TRANS64.TRYWAIT P0, [UR21+0x70], R3 ;  /* 0x00007003ff0075a7 */ /* 0x000f240008001115 */
[----:B----4-:R-:W-:Y:S05]  /*51d0*/  @!P0 BRA `(.L_x_88) ;  /* 0x0000004c00e88947 */ /* 0x010fea0003800000 */
.L_x_180:
[----:B---3--:R-:W-:-:S07]  /*51e0*/  MOV R0, UR21 ;  /* 0x0000001500007c02 */ /* 0x008fce0008000f00 */
.L_x_89:
[----:B---3--:R-:W-:-:S04]  /*51f0*/  SHF.L.U32 R3, R15, 0x1f, RZ ;  /* 0x0000001f0f037819 */ /* 0x008fc800000006ff */
[----:B------:R3:W4:Y:S03]  /*5200*/  SYNCS.PHASECHK.TRANS64.TRYWAIT P0, [R0+URZ+0x78], R3 ;  /* 0x00007803000075a7 */ /* 0x00072600080011ff */
[----:B----4-:R-:W-:Y:S05]  /*5210*/  @!P0 NANOSLEEP.SYNCS 0x989680 ;  /* 0x009896800000895d */ /* 0x010fea0003900000 */
[----:B------:R-:W4:Y:S02]  /*5220*/  @!P0 SYNCS.PHASECHK.TRANS64 P0, [R0+URZ+0x78], R3 ;  /* 0x00007803000085a7 */ /* 0x000f2400080010ff */
[----:B-12-4-:R-:W-:Y:S05]  /*5230*/  @P0 EXIT ;  /* 0x000000000000094d */ /* 0x016fea0003800000 */
[----:B------:R-:W-:Y:S05]  /*5240*/  BRA `(.L_x_89) ;  /* 0xfffffffc00e87947 */ /* 0x000fea000383ffff */
.L_x_74:
[----:B------:R-:W-:-:S06]  /*5250*/  UISETP.GE.AND UP0, UPT, UR17, 0x4, UPT ;  /* 0x000000041100788c */ /* 0x000fcc000bf06270 */
[----:B------:R-:W-:-:S13]  /*5260*/  PLOP3.LUT P0, PT, PT, PT, UP0, 0x80, 0x8 ;  /* 0x000000000008781c */ /* 0x000fda0003f0f008 */
[----:B-1----:R-:W-:Y:S05]  /*5270*/  @!P0 EXIT ;  /* 0x000000000000894d */ /* 0x002fea0003800000 */
[----:B------:R-:W1:Y:S08]  /*5280*/  S2UR UR4, SR_CgaCtaId ;  /* 0x00000000000479c3 */ /* 0x000e700000008800 */
[----:B------:R-:W-:Y:S01]  /*5290*/  BAR.SYNC.DEFER_BLOCKING 0x6, 0xa0 ;  /* 0x0182800000007b1d */ /* 0x000fe20000010000 */
[C---:B------:R-:W-:Y:S01]  /*52a0*/  IMAD.SHL.U32 R7, R97.reuse, 0x40, RZ ;  /* 0x0000004061077824 */ /* 0x040fe200078e00ff */
[----:B------:R-:W-:Y:S01]  /*52b0*/  SHF.R.U32.HI R5, RZ, 0x1, R97 ;  /* 0x00000001ff057819 */ /* 0x000fe20000011661 */
[C---:B------:R-:W-:Y:S01]  /*52c0*/  IMAD.U32 R37, R97.reuse, 0x10000, RZ ;  /* 0x0001000061257824 */ /* 0x040fe200078e00ff */
[C---:B------:R-:W-:Y:S01]  /*52d0*/  R2P PR, R97.reuse, 0x6 ;  /* 0x0000000661007804 */ /* 0x040fe20000000000 */
[----:B------:R-:W-:Y:S01]  /*52e0*/  IMAD.SHL.U32 R84, R97, 0x20, RZ ;  /* 0x0000002061547824 */ /* 0x000fe200078e00ff */
[----:B------:R-:W-:-:S02]  /*52f0*/  UMOV UR44, 0x400 ;  /* 0x00000400002c7882 */ /* 0x000fc40000000000 */
[----:B------:R-:W2:Y:S01]  /*5300*/  LDC.64 R80, c[0x0][0x888] ;  /* 0x00022200ff507b82 */ /* 0x000ea20000000a00 */
[C---:B------:R-:W-:Y:S01]  /*5310*/  LOP3.LUT R4, R7.reuse, 0x1c0, RZ, 0xc0, !PT ;  /* 0x000001c007047812 */ /* 0x040fe200078ec0ff */
[----:B------:R-:W-:Y:S01]  /*5320*/  IMAD.MOV.U32 R95, RZ, RZ, 0x20 ;  /* 0x00000020ff5f7424 */ /* 0x000fe200078e00ff */
[----:B------:R-:W-:Y:S01]  /*5330*/  LOP3.LUT R7, R7, 0x200, RZ, 0xc0, !PT ;  /* 0x0000020007077812 */ /* 0x000fe200078ec0ff */
[----:B------:R-:W-:Y:S01]  /*5340*/  IMAD.MOV.U32 R94, RZ, RZ, 0x1 ;  /* 0x00000001ff5e7424 */ /* 0x000fe200078e00ff */
[----:B------:R-:W-:Y:S01]  /*5350*/  LOP3.LUT R5, R4, 0x8, R5, 0xf8, !PT ;  /* 0x0000000804057812 */ /* 0x000fe200078ef805 */
[----:B------:R-:W-:Y:S01]  /*5360*/  IMAD.SHL.U32 R4, R97, 0x8, RZ ;  /* 0x0000000861047824 */ /* 0x000fe200078e00ff */
[----:B------:R-:W-:Y:S01]  /*5370*/  LOP3.LUT R37, R37, 0x600000, RZ, 0xc0, !PT ;  /* 0x0060000025257812 */ /* 0x000fe200078ec0ff */
[----:B------:R-:W3:Y:S01]  /*5380*/  LDC.64 R82, c[0x0][0x890] ;  /* 0x00022400ff527b82 */ /* 0x000ee20000000a00 */
[----:B------:R-:W-:Y:S01]  /*5390*/  LOP3.LUT R84, R7, 0xc00, R84, 0xf8, !PT ;  /* 0x00000c0007547812 */ /* 0x000fe200078ef854 */
[----:B------:R-:W-:Y:S01]  /*53a0*/  IMAD.MOV.U32 R36, RZ, RZ, RZ ;  /* 0x000000ffff247224 */ /* 0x000fe200078e00ff */
[----:B------:R-:W-:-:S02]  /*53b0*/  LOP3.LUT R5, R5, 0x38, R4, 0x78, !PT ;  /* 0x0000003805057812 */ /* 0x000fc400078e7804 */
[----:B------:R-:W-:Y:S02]  /*53c0*/  CS2R R92, SRZ ;  /* 0x00000000005c7805 */ /* 0x000fe4000001ff00 */
[----:B------:R-:W-:Y:S01]  /*53d0*/  SEL R96, R95, 0xffffffe0, !P2 ;  /* 0xffffffe05f607807 */ /* 0x000fe20005000000 */
[----:B------:R-:W-:Y:S01]  /*53e0*/  IMAD.MOV.U32 R91, RZ, RZ, RZ ;  /* 0x000000ffff5b7224 */ /* 0x000fe200078e00ff */
[----:B------:R-:W-:Y:S01]  /*53f0*/  LOP3.LUT R84, R84, R5, RZ, 0xfc, !PT ;  /* 0x0000000554547212 */ /* 0x000fe200078efcff */
[----:B-1----:R-:W-:Y:S01]  /*5400*/  ULEA UR44, UR4, UR44, 0x18 ;  /* 0x0000002c042c7291 */ /* 0x002fe2000f8ec0ff */
[----:B------:R-:W1:Y:S01]  /*5410*/  LDC.64 R78, c[0x0][0x8b0] ;  /* 0x00022c00ff4e7b82 */ /* 0x000e620000000a00 */
[----:B------:R-:W-:Y:S01]  /*5420*/  LOP3.LUT R97, R97, 0x60, RZ, 0xc0, !PT ;  /* 0x0000006061617812 */ /* 0x000fe200078ec0ff */
[----:B------:R-:W4:Y:S01]  /*5430*/  LDCU UR59, c[0x0][0x370] ;  /* 0x00006e00ff3b77ac */ /* 0x000f220008000800 */
[----:B------:R-:W-:Y:S01]  /*5440*/  SEL R95, R95, 0xffffffe0, !P1 ;  /* 0xffffffe05f5f7807 */ /* 0x000fe20004800000 */
[----:B------:R-:W-:-:S04]  /*5450*/  UIADD3 UR4, UPT, UPT, UR44, 0x400, URZ ;  /* 0x000004002c047890 */ /* 0x000fc8000fffe0ff */
[----:B------:R-:W4:Y:S01]  /*5460*/  LDS R0, [UR44+0x140] ;  /* 0x0001402cff007984 */ /* 0x000f220008000800 */
[----:B------:R-:W1:Y:S01]  /*5470*/  LDC.64 R76, c[0x0][0x8a8] ;  /* 0x00022a00ff4c7b82 */ /* 0x000e620000000a00 */
[----:B------:R-:W1:Y:S01]  /*5480*/  LDCU.64 UR62, c[0x0][0x348] ;  /* 0x00006900ff3e77ac */ /* 0x000e620008000a00 */
[----:B------:R-:W-:Y:S01]  /*5490*/  IMAD.U32 R89, RZ, RZ, UR4 ;  /* 0x00000004ff597e24 */ /* 0x000fe2000f8e00ff */
[----:B------:R-:W1:Y:S01]  /*54a0*/  LDCU UR43, c[0x0][0xb0c] ;  /* 0x00016180ff2b77ac */ /* 0x000e620008000800 */
[----:B------:R-:W1:Y:S01]  /*54b0*/  LDCU UR39, c[0x0][0xb30] ;  /* 0x00016600ff2777ac */ /* 0x000e620008000800 */
[----:B------:R-:W1:Y:S01]  /*54c0*/  LDCU.64 UR56, c[0x0][0x888] ;  /* 0x00011100ff3877ac */ /* 0x000e620008000a00 */
[----:B------:R-:W1:Y:S01]  /*54d0*/  LDCU.64 UR40, c[0x0][0xb28] ;  /* 0x00016500ff2877ac */ /* 0x000e620008000a00 */
[----:B------:R-:W1:Y:S01]  /*54e0*/  LDCU.128 UR52, c[0x0][0xb10] ;  /* 0x00016200ff3477ac */ /* 0x000e620008000c00 */
[----:B------:R-:W1:Y:S01]  /*54f0*/  LDCU UR58, c[0x0][0x374] ;  /* 0x00006e80ff3a77ac */ /* 0x000e620008000800 */
[----:B------:R-:W-:Y:S01]  /*5500*/  UMOV UR47, URZ ;  /* 0x000000ff002f7c82 */ /* 0x000fe20008000000 */
[----:B------:R-:W-:Y:S01]  /*5510*/  UMOV UR46, URZ ;  /* 0x000000ff002e7c82 */ /* 0x000fe20008000000 */
[----:B--234-:R-:W-:-:S07]  /*5520*/  IMAD.IADD R37, R0, 0x1, R37 ;  /* 0x0000000100257824 */ /* 0x01cfce00078e0225 */
.L_x_133:
[C---:B------:R-:W-:Y:S02]  /*5530*/  LEA R3, R91.reuse, UR44, 0x3 ;  /* 0x0000002c5b037c11 */ /* 0x040fe4000f8e18ff */
[----:B------:R-:W-:Y:S02]  /*5540*/  SHF.L.U32 R0, R92, 0x1f, RZ ;  /* 0x0000001f5c007819 */ /* 0x000fe400000006ff */
[----:B------:R-:W-:Y:S02]  /*5550*/  LEA R5, R91, UR44, 0x4 ;  /* 0x0000002c5b057c11 */ /* 0x000fe4000f8e20ff */
[----:B------:R-:W2:Y:S02]  /*5560*/  SYNCS.PHASECHK.TRANS64.TRYWAIT P0, [R3+URZ+0x90], R0 ;  /* 0x00009000030075a7 */ /* 0x000ea400080011ff */
[----:B-12---:R-:W-:Y:S05]  /*5570*/  @!P0 BRA `(.L_x_90) ;  /* 0x0000004c00188947 */ /* 0x006fea0003800000 */
.L_x_181:
        /* <DEDUP_REMOVED lines=8> */
[----:B---3--:R-:W-:Y:S11]  /*5600*/  LOP3.LUT P0, RZ, R6, 0x1, RZ, 0xc0, !PT ;  /* 0x0000000106ff7812 */ /* 0x008ff6000780c0ff */
[----:B------:R-:W-:Y:S02]  /*5610*/  @!UPT UIADD3 URZ, UPT, UPT, URZ, URZ, URZ ;  /* 0x000000fffffff290 */ /* 0x000fe4000fffe0ff */
[----:B----4-:R-:W-:Y:S01]  /*5620*/  VOTEU.ANY UP1, P0 ;  /* 0x0000000000ff7886 */ /* 0x010fe20000020100 */
[----:B------:R-:W-:Y:S01]  /*5630*/  PLOP3.LUT P0, PT, PT, PT, UP1, 0x80, 0x8 ;  /* 0x000000000008781c */ /* 0x000fe20003f0f018 */
[----:B------:R-:W-:Y:S11]  /*5640*/  UP2UR UR61, UPR, URZ, 0x2 ;  /* 0x00000002ff3d7883 */ /* 0x000ff60008000000 */
[----:B------:R-:W-:Y:S01]  /*5650*/  @!UPT UIADD3 URZ, UPT, UPT, URZ, URZ, URZ ;  /* 0x000000fffffff290 */ /* 0x000fe2000fffe0ff */
[----:B--2---:R-:W-:Y:S02]  /*5660*/  @P0 SHF.R.U32.HI R0, RZ, 0x10, R5 ;  /* 0x00000010ff000819 */ /* 0x004fe40000011605 */
        /* <DEDUP_REMOVED lines=12> */
[----:B------:R-:W3:Y:S01]  /*5730*/  LDCU UR12, c[0x0][0xb20] ;  /* 0x00016400ff0c77ac */ /* 0x000ee20008000800 */
[----:B-1----:R-:W-:Y:S02]  /*5740*/  UIMAD.WIDE.U32 UR4, UR58, UR55, URZ ;  /* 0x000000373a0472a5 */ /* 0x002fe4000f8e00ff */
[----:B------:R-:W-:Y:S02]  /*5750*/  UIMAD.WIDE.U32 UR6, UR59, UR52, URZ ;  /* 0x000000343b0672a5 */ /* 0x000fe4000f8e00ff */
[----:B------:R-:W-:Y:S02]  /*5760*/  UISETP.NE.AND UP0, UPT, UR54, 0x1, UPT ;  /* 0x000000013600788c */ /* 0x000fe4000bf05270 */
[----:B------:R-:W-:Y:S02]  /*5770*/  UIMAD.WIDE.U32 UR8, UR37, UR55, URZ ;  /* 0x00000037250872a5 */ /* 0x000fe4000f8e00ff */
[----:B------:R-:W-:Y:S02]  /*5780*/  UIMAD.WIDE.U32 UR10, UR38, UR52, URZ ;  /* 0x00000034260a72a5 */ /* 0x000fe4000f8e00ff */
[----:B------:R-:W-:Y:S02]  /*5790*/  UISETP.NE.AND UP1, UPT, UR43, 0x1, UPT ;  /* 0x000000012b00788c */ /* 0x000fe4000bf25270 */
[----:B------:R-:W-:Y:S01]  /*57a0*/  UISETP.NE.AND UP2, UPT, UR42, 0x1, UPT ;  /* 0x000000012a00788c */ /* 0x000fe2000bf45270 */
[----:B------:R-:W-:Y:S02]  /*57b0*/  UMOV UR4, UR5 ;  /* 0x0000000500047c82 */ /* 0x000fe40008000000 */
[----:B---3--:R-:W-:Y:S03]  /*57c0*/  USHF.R.U32.HI UR5, URZ, UR12, UR4 ;  /* 0x0000000cff057299 */ /* 0x008fe60008011604 */
[----:B------:R-:W-:Y:S02]  /*57d0*/  UMOV UR4, UR7 ;  /* 0x0000000700047c82 */ /* 0x000fe40008000000 */
[----:B------:R-:W-:Y:S02]  /*57e0*/  USHF.R.U32.HI UR7, URZ, UR53, UR4 ;  /* 0x00000035ff077299 */ /* 0x000fe40008011604 */
[----:B------:R-:W-:Y:S02]  /*57f0*/  USEL UR4, UR58, UR5, !UP0 ;  /* 0x000000053a047287 */ /* 0x000fe4000c000000 */
[----:B------:R-:W-:Y:S01]  /*5800*/  USEL UR7, UR59, UR7, !UP1 ;  /* 0x000000073b077287 */ /* 0x000fe2000c800000 */
[----:B------:R-:W-:Y:S01]  /*5810*/  UMOV UR5, UR9 ;  /* 0x0000000900057c82 */ /* 0x000fe20008000000 */
[----:B------:R-:W-:Y:S02]  /*5820*/  UIMAD.WIDE.U32 UR8, UR4, UR40, URZ ;  /* 0x00000028040872a5 */ /* 0x000fe4000f8e00ff */
[----:B------:R-:W-:Y:S03]  /*5830*/  USHF.R.U32.HI UR6, URZ, UR12, UR5 ;  /* 0x0000000cff067299 */ /* 0x000fe60008011605 */
[----:B------:R-:W-:Y:S01]  /*5840*/  UMOV UR5, UR11 ;  /* 0x0000000b00057c82 */ /* 0x000fe20008000000 */
[----:B------:R-:W-:Y:S02]  /*5850*/  UIMAD.WIDE.U32 UR10, UR7, UR40, URZ ;  /* 0x00000028070a72a5 */ /* 0x000fe4000f8e00ff */
[----:B------:R-:W-:Y:S02]  /*5860*/  USHF.R.U32.HI UR12, URZ, UR53, UR5 ;  /* 0x00000035ff0c7299 */ /* 0x000fe40008011605 */
[----:B------:R-:W-:Y:S01]  /*5870*/  USEL UR6, UR37, UR6, !UP0 ;  /* 0x0000000625067287 */ /* 0x000fe2000c000000 */
[----:B------:R-:W-:Y:S02]  /*5880*/  UMOV UR5, UR9 ;  /* 0x0000000900057c82 */ /* 0x000fe40008000000 */
[----:B------:R-:W-:Y:S01]  /*5890*/  UMOV UR10, UR11 ;  /* 0x0000000b000a7c82 */ /* 0x000fe20008000000 */
[----:B------:R-:W-:Y:S02]  /*58a0*/  @UP2 USHF.R.U32.HI UR4, URZ, UR41, UR5 ;  /* 0x00000029ff042299 */ /* 0x000fe40008011605 */
[----:B------:R-:W-:Y:S02]  /*58b0*/  @UP2 USHF.R.U32.HI UR7, URZ, UR41, UR10 ;  /* 0x00000029ff072299 */ /* 0x000fe4000801160a */
[----:B------:R-:W-:Y:S02]  /*58c0*/  UIMAD UR4, UR42, UR4, URZ ;  /* 0x000000042a0472a4 */ /* 0x000fe4000f8e02ff */
        /* <DEDUP_REMOVED lines=8> */
[----:B------:R-:W-:Y:S02]  /*5950*/  USEL UR11, UR6, UR4, !UP2 ;  /* 0x00000004060b7287 */ /* 0x000fe4000d000000 */
[----:B------:R-:W-:Y:S02]  /*5960*/  UIADD3 UR8, UPT, UPT, -UR5, URZ, URZ ;  /* 0x000000ff05087290 */ /* 0x000fe4000fffe1ff */
[----:B------:R-:W-:Y:S01]  /*5970*/  UIADD3 UR10, UPT, UPT, -UR11, URZ, URZ ;  /* 0x000000ff0b0a7290 */ /* 0x000fe2000fffe1ff */
[----:B------:R-:W-:Y:S01]  /*5980*/  @!UP0 UMOV UR4, UR9 ;  /* 0x0000000900048c82 */ /* 0x000fe20008000000 */
[----:B------:R-:W-:Y:S02]  /*5990*/  UIADD3 UR9, UPT, UPT, -UR6, URZ, URZ ;  /* 0x000000ff06097290 */ /* 0x000fe4000fffe1ff */
[----:B------:R-:W-:Y:S02]  /*59a0*/  @!UP0 USHF.R.U32.HI UR4, URZ, UR41, UR4 ;  /* 0x00000029ff048299 */ /* 0x000fe40008011604 */
[----:B------:R-:W-:Y:S02]  /*59b0*/  UIMAD UR10, UR42, UR10, UR6 ;  /* 0x0000000a2a0a72a4 */ /* 0x000fe4000f8e0206 */
[----:B------:R-:W-:Y:S04]  /*59c0*/  @!UP0 USEL UR4, UR5, UR4, !UP2 ;  /* 0x0000000405048287 */ /* 0x000fe8000d000000 */
[----:B------:R-:W-:Y:S02]  /*59d0*/  @!UP0 UIMAD UR10, UR7, UR10, UR4 ;  /* 0x0000000a070a82a4 */ /* 0x000fe4000f8e0204 */
[----:B------:R-:W-:Y:S02]  /*59e0*/  @!UP0 UIADD3 UR11, UPT, UPT, UR11, -UR4, URZ ;  /* 0x800000040b0b8290 */ /* 0x000fe4000fffe0ff */
[----:B------:R-:W-:Y:S02]  /*59f0*/  UIMAD UR7, UR43, UR8, UR38 ;  /* 0x000000082b0772a4 */ /* 0x000fe4000f8e0226 */
[----:B------:R-:W-:Y:S02]  /*5a00*/  @!UP0 UIMAD UR6, UR11, UR42, UR5 ;  /* 0x0000002a0b0682a4 */ /* 0x000fe4000f8e0205 */
[----:B------:R-:W-:Y:S01]  /*5a10*/  UIMAD UR4, UR54, UR9, UR37 ;  /* 0x00000009360472a4 */ /* 0x000fe2000f8e0225 */
[----:B------:R-:W-:Y:S02]  /*5a20*/  @!UP0 UMOV UR5, UR10 ;  /* 0x0000000a00058c82 */ /* 0x000fe40008000000 */
[----:B------:R-:W-:Y:S02]  /*5a30*/  UIMAD UR38, UR5, UR43, UR7 ;  /* 0x0000002b052672a4 */ /* 0x000fe4000f8e0207 */
[----:B------:R-:W-:Y:S11]  /*5a40*/  UIMAD UR37, UR6, UR54, UR4 ;  /* 0x00000036062572a4 */ /* 0x000ff6000f8e0204 */
[----:B------:R-:W-:Y:S01]  /*5a50*/  @!UPT UIADD3 URZ, UPT, UPT, URZ, URZ, URZ ;  /* 0x000000fffffff290 */ /* 0x000fe2000fffe0ff */
.L_x_91:
[----:B-1----:R-:W-:Y:S01]  /*5a60*/  UISETP.NE.AND UP0, UPT, UR39, 0x1, UPT ;  /* 0x000000012700788c */ /* 0x002fe2000bf05270 */
[----:B------:R-:W-:Y:S01]  /*5a70*/  LOP3.LUT P0, RZ, R89, 0x3f0, RZ, 0xc0, !PT ;  /* 0x000003f059ff7812 */ /* 0x000fe2000780c0ff */
[----:B------:R-:W-:Y:S01]  /*5a80*/  USHF.L.U32 UR50, UR16, 0x6, URZ ;  /* 0x0000000610327899 */ /* 0x000fe200080006ff */
[----:B------:R-:W-:Y:S01]  /*5a90*/  BSSY.RECONVERGENT B6, `(.L_x_92) ;  /* 0x0000034000067945 */ /* 0x000fe20003800200 */
[----:B------:R-:W-:Y:S01]  /*5aa0*/  USHF.L.U32 UR49, UR20, 0x8, URZ ;  /* 0x0000000814317899 */ /* 0x000fe200080006ff */
[----:B------:R-:W-:Y:S06]  /*5ab0*/  IADD3 R91, PT, PT, R91, 0x1, RZ ;  /* 0x000000015b5b7810 */ /* 0x000fec0007ffe0ff */
[----:B------:R-:W1:Y:S01]  /*5ac0*/  @!UP0 LDCU.128 UR12, c[0x0][0xb10] ;  /* 0x00016200ff0c87ac */ /* 0x000e620008000c00 */
[----:B------:R-:W3:Y:S01]  /*5ad0*/  @!UP0 LDCU UR5, c[0x0][0xb0c] ;  /* 0x00016180ff0587ac */ /* 0x000ee20008000800 */
[----:B------:R-:W4:Y:S01]  /*5ae0*/  @!UP0 LDCU UR10, c[0x0][0xb20] ;  /* 0x00016400ff0a87ac */ /* 0x000f220008000800 */
[----:B-1----:R-:W-:Y:S02]  /*5af0*/  UIMAD.WIDE.U32 UR8, UR38, UR12, URZ ;  /* 0x0000000c260872a5 */ /* 0x002fe4000f8e00ff */
[----:B------:R-:W-:Y:S02]  /*5b00*/  UIMAD.WIDE.U32 UR6, UR37, UR15, URZ ;  /* 0x0000000f250672a5 */ /* 0x000fe4000f8e00ff */
[----:B------:R-:W-:Y:S03]  /*5b10*/  @!UP0 UISETP.NE.AND UP1, UPT, UR14, 0x1, UPT ;  /* 0x000000010e00888c */ /* 0x000fe6000bf25270 */
[----:B------:R-:W-:Y:S01]  /*5b20*/  @!UP0 UMOV UR4, UR9 ;  /* 0x0000000900048c82 */ /* 0x000fe20008000000 */
[----:B---3--:R-:W-:Y:S02]  /*5b30*/  @!UP0 UISETP.NE.AND UP2, UPT, UR5, 0x1, UPT ;  /* 0x000000010500888c */ /* 0x008fe4000bf45270 */
[----:B------:R-:W-:Y:S01]  /*5b40*/  @!UP0 USHF.R.U32.HI UR4, URZ, UR13, UR4 ;  /* 0x0000000dff048299 */ /* 0x000fe20008011604 */
[----:B------:R-:W-:Y:S02]  /*5b50*/  @!UP0 UMOV UR6, UR7 ;  /* 0x0000000700068c82 */ /* 0x000fe40008000000 */
[----:B----4-:R-:W-:Y:S02]  /*5b60*/  @!UP0 USHF.R.U32.HI UR6, URZ, UR10, UR6 ;  /* 0x0000000aff068299 */ /* 0x010fe40008011606 */
[----:B------:R-:W-:Y:S02]  /*5b70*/  @!UP0 USEL UR7, UR38, UR4, !UP2 ;  /* 0x0000000426078287 */ /* 0x000fe4000d000000 */
[----:B------:R-:W-:Y:S04]  /*5b80*/  @!UP0 USEL UR6, UR37, UR6, !UP1 ;  /* 0x0000000625068287 */ /* 0x000fe8000c800000 */
[----:B------:R-:W-:Y:S02]  /*5b90*/  @!UP0 UIADD3 UR4, UPT, UPT, -UR7, UR6, URZ ;  /* 0x0000000607048290 */ /* 0x000fe4000fffe1ff */
[----:B------:R-:W-:Y:S02]  /*5ba0*/  @!UP0 UIADD3 UR6, UPT, UPT, UR7, -UR6, URZ ;  /* 0x8000000607068290 */ /* 0x000fe4000fffe0ff */
[----:B------:R-:W-:Y:S02]  /*5bb0*/  @!UP0 UIMAD UR38, UR4, UR5, UR38 ;  /* 0x00000005042682a4 */ /* 0x000fe4000f8e0226 */
[----:B------:R-:W-:Y:S01]  /*5bc0*/  @!UP0 UIMAD UR37, UR6, UR14, UR37 ;  /* 0x0000000e062582a4 */ /* 0x000fe2000f8e0225 */
[----:B------:R-:W-:Y:S11]  /*5bd0*/  @!P0 BRA `(.L_x_93) ;  /* 0x00000000007c8947 */ /* 0x000ff60003800000 */
[----:B------:R-:W1:Y:S01]  /*5be0*/  LDCU.64 UR8, c[0x4][0x80] ;  /* 0x01001000ff0877ac */ /* 0x000e620008000a00 */
[----:B------:R-:W-:Y:S01]  /*5bf0*/  MOV R2, 0x0 ;  /* 0x0000000000027802 */ /* 0x000fe20000000f00 */
[----:B------:R-:W-:Y:S02]  /*5c00*/  HFMA2 R12, -RZ, RZ, 0, 5.9604644775390625e-08 ;  /* 0x00000001ff0c7431 */ /* 0x000fe400000001ff */
[----:B------:R-:W-:Y:S01]  /*5c10*/  IMAD.MOV.U32 R8, RZ, RZ, 0x70 ;  /* 0x00000070ff087424 */ /* 0x000fe200078e00ff */
[----:B------:R3:W4:Y:S01]  /*5c20*/  LDC.64 R14, c[0x4][R2] ;  /* 0x01000000020e7b82 */ /* 0x0007220000000a00 */
[----:B------:R-:W2:Y:S01]  /*5c30*/  LDCU.64 UR6, c[0x4][0x88] ;  /* 0x01001100ff0677ac */ /* 0x000ea20008000a00 */
[----:B------:R-:W-:Y:S01]  /*5c40*/  IMAD.MOV.U32 R13, RZ, RZ, RZ ;  /* 0x000000ffff0d7224 */ /* 0x000fe200078e00ff */
[----:B------:R-:W2:Y:S01]  /*5c50*/  LDCU.64 UR4, c[0x4][0x8] ;  /* 0x01000100ff0477ac */ /* 0x000ea20008000a00 */
[----:B-1----:R-:W-:Y:S01]  /*5c60*/  MOV R5, UR9 ;  /* 0x0000000900057c02 */ /* 0x002fe20008000f00 */
[----:B------:R-:W-:Y:S01]  /*5c70*/  IMAD.U32 R4, RZ, RZ, UR8 ;  /* 0x00000008ff047e24 */ /* 0x000fe2000f8e00ff */
[----:B--2---:R-:W-:Y:S01]  /*5c80*/  MOV R7, UR7 ;  /* 0x0000000700077c02 */ /* 0x004fe20008000f00 */
[----:B------:R-:W-:Y:S01]  /*5c90*/  IMAD.U32 R6, RZ, RZ, UR6 ;  /* 0x00000006ff067e24 */ /* 0x000fe2000f8e00ff */
[----:B------:R-:W-:Y:S01]  /*5ca0*/  MOV R11, UR5 ;  /* 0x00000005000b7c02 */ /* 0x000fe20008000f00 */
[----:B------:R-:W-:Y:S02]  /*5cb0*/  IMAD.U32 R10, RZ, RZ, UR4 ;  /* 0x00000004ff0a7e24 */ /* 0x000fe4000f8e00ff */
[----:B------:R-:W-:Y:S07]  /*5cc0*/  LEPC R20, `(.L_x_94) ;  /* 0x000000001014794e */ /* 0x000fee0000000000 */
[----:B---345:R-:W-:Y:S05]  /*5cd0*/  CALL.ABS.NOINC R14 ;  /* 0x000000000e007343 */ /* 0x038fea0003c00000 */
.L_x_94:
[----:B------:R-:W1:Y:S01]  /*5ce0*/  LDCU.64 UR8, c[0x4][0x80] ;  /* 0x01001000ff0877ac */ /* 0x000e620008000a00 */
[----:B------:R-:W2:Y:S01]  /*5cf0*/  LDC.64 R2, c[0x4][R2] ;  /* 0x0100000002027b82 */ /* 0x000ea20000000a00 */
[----:B------:R-:W-:Y:S02]  /*5d00*/  HFMA2 R12, -RZ, RZ, 0, 5.9604644775390625e-08 ;  /* 0x00000001ff0c7431 */ /* 0x000fe400000001ff */
[----:B------:R-:W-:Y:S02]  /*5d10*/  IMAD.MOV.U32 R8, RZ, RZ, 0x70 ;  /* 0x00000070ff087424 */ /* 0x000fe400078e00ff */
[----:B------:R-:W-:Y:S01]  /*5d20*/  IMAD.MOV.U32 R13, RZ, RZ, RZ ;  /* 0x000000ffff0d7224 */ /* 0x000fe200078e00ff */
[----:B------:R-:W3:Y:S01]  /*5d30*/  LDCU.64 UR6, c[0x4][0x88] ;  /* 0x01001100ff0677ac */ /* 0x000ee20008000a00 */
[----:B------:R-:W4:Y:S01]  /*5d40*/  LDCU.64 UR4, c[0x4][0x8] ;  /* 0x01000100ff0477ac */ /* 0x000f220008000a00 */
[----:B-1----:R-:W-:Y:S02]  /*5d50*/  MOV R4, UR8 ;  /* 0x0000000800047c02 */ /* 0x002fe40008000f00 */
[----:B------:R-:W-:Y:S02]  /*5d60*/  MOV R5, UR9 ;  /* 0x0000000900057c02 */ /* 0x000fe40008000f00 */
[----:B---3--:R-:W-:Y:S01]  /*5d70*/  MOV R7, UR7 ;  /* 0x0000000700077c02 */ /* 0x008fe20008000f00 */
[----:B------:R-:W-:Y:S01]  /*5d80*/  IMAD.U32 R6, RZ, RZ, UR6 ;  /* 0x00000006ff067e24 */ /* 0x000fe2000f8e00ff */
[----:B----4-:R-:W-:Y:S01]  /*5d90*/  MOV R11, UR5 ;  /* 0x00000005000b7c02 */ /* 0x010fe20008000f00 */
[----:B------:R-:W-:Y:S02]  /*5da0*/  IMAD.U32 R10, RZ, RZ, UR4 ;  /* 0x00000004ff0a7e24 */ /* 0x000fe4000f8e00ff */
[----:B------:R-:W-:Y:S07]  /*5db0*/  LEPC R20, `(.L_x_93) ;  /* 0x000000001014794e */ /* 0x000fee0000000000 */
[----:B--2---:R-:W-:Y:S05]  /*5dc0*/  CALL.ABS.NOINC R2 ;  /* 0x0000000002007343 */ /* 0x004fea0003c00000 */
.L_x_93:
[----:B------:R-:W-:Y:S05]  /*5dd0*/  BSYNC.RECONVERGENT B6 ;  /* 0x0000000000067941 */ /* 0x000fea0003800200 */
.L_x_92:
[----:B------:R-:W-:Y:S02]  /*5de0*/  ISETP.NE.U32.AND P0, PT, RZ, UR56, PT ;  /* 0x00000038ff007c0c */ /* 0x000fe4000bf05070 */
[C---:B------:R-:W-:Y:S02]  /*5df0*/  ISETP.NE.U32.AND P1, PT, R82.reuse, RZ, PT ;  /* 0x000000ff5200720c */ /* 0x040fe40003f25070 */
[----:B------:R-:W-:Y:S02]  /*5e00*/  ISETP.NE.U32.AND P4, PT, R82, RZ, PT ;  /* 0x000000ff5200720c */ /* 0x000fe40003f85070 */
[----:B------:R-:W-:Y:S02]  /*5e10*/  ISETP.NE.AND.EX P0, PT, RZ, UR57, PT, P0 ;  /* 0x00000039ff007c0c */ /* 0x000fe4000bf05300 */
[C---:B------:R-:W-:Y:S02]  /*5e20*/  ISETP.NE.AND.EX P1, PT, R83.reuse, RZ, PT, P1 ;  /* 0x000000ff5300720c */ /* 0x040fe40003f25310 */
[----:B------:R-:W-:Y:S02]  /*5e30*/  ISETP.NE.AND.EX P4, PT, R83, RZ, P0, P4 ;  /* 0x000000ff5300720c */ /* 0x000fe40000785340 */
[----:B------:R-:W-:Y:S02]  /*5e40*/  ISETP.NE.U32.AND P5, PT, R78, RZ, PT ;  /* 0x000000ff4e00720c */ /* 0x000fe40003fa5070 */
[----:B------:R-:W-:Y:S02]  /*5e50*/  ISETP.NE.U32.AND P3, PT, RZ, UR56, PT ;  /* 0x00000038ff007c0c */ /* 0x000fe4000bf65070 */
[----:B------:R-:W-:Y:S02]  /*5e60*/  PLOP3.LUT P2, PT, PT, PT, PT, 0x8, 0x80 ;  /* 0x000000000080781c */ /* 0x000fe40003f4e170 */
[----:B------:R-:W-:Y:S02]  /*5e70*/  ISETP.NE.AND.EX P5, PT, R79, RZ, PT, P5 ;  /* 0x000000ff4f00720c */ /* 0x000fe40003fa5350 */
[----:B------:R-:W-:Y:S03]  /*5e80*/  ISETP.NE.AND.EX P3, PT, RZ, UR57, PT, P3 ;  /* 0x00000039ff007c0c */ /* 0x000fe6000bf65330 */
[----:B------:R-:W-:Y:S01]  /*5e90*/  @!P4 PLOP3.LUT P2, PT, P1, PT, PT, 0x80, 0x8 ;  /* 0x000000000008c81c */ /* 0x000fe20000f4f070 */
[----:B------:R-:W-:Y:S01]  /*5ea0*/  @!UPT UIADD3 URZ, UPT, UPT, URZ, URZ, URZ ;  /* 0x000000fffffff290 */ /* 0x000fe2000fffe0ff */
[----:B------:R-:W-:Y:S11]  /*5eb0*/  @!P1 BRA `(.L_x_95) ;  /* 0x0000000000309947 */ /* 0x000ff60003800000 */
[----:B------:R-:W-:Y:S01]  /*5ec0*/  ISETP.NE.U32.AND P0, PT, R80, RZ, PT ;  /* 0x000000ff5000720c */ /* 0x000fe20003f05070 */
[----:B------:R-:W1:Y:S01]  /*5ed0*/  LDCU.64 UR4, c[0x0][0x358] ;  /* 0x00006b00ff0477ac */ /* 0x000e620008000a00 */
[----:B------:R-:W-:Y:S02]  /*5ee0*/  IMAD.MOV.U32 R85, RZ, RZ, 0x1 ;  /* 0x00000001ff557424 */ /* 0x000fe400078e00ff */
[----:B------:R-:W-:Y:S11]  /*5ef0*/  ISETP.NE.AND.EX P0, PT, R81, RZ, PT, P0 ;  /* 0x000000ff5100720c */ /* 0x000ff60003f05300 */
[----:B------:R-:W-:Y:S02]  /*5f00*/  @!UPT UIADD3 URZ, UPT, UPT, URZ, URZ, URZ ;  /* 0x000000fffffff290 */ /* 0x000fe4000fffe0ff */
[----:B------:R-:W3:Y:S01]  /*5f10*/  @P0 LDC.64 R2, c[0x0][0x888] ;  /* 0x00022200ff020b82 */ /* 0x000ee20000000a00 */
[----:B--2---:R-:W-:Y:S04]  /*5f20*/  @P0 IMAD R0, R82, UR36, RZ ;  /* 0x0000002452000c24 */ /* 0x004fe8000f8e02ff */
[----:B---3--:R-:W-:Y:S04]  /*5f30*/  @P0 IMAD.WIDE R2, R0, 0x4, R2 ;  /* 0x0000000400020825 */ /* 0x008fe800078e0202 */
[----:B------:R-:W-:Y:S01]  /*5f40*/  HFMA2 R0, -RZ, RZ, 0, 5.9604644775390625e-08 ;  /* 0x00000001ff007431 */ /* 0x000fe200000001ff */
[----:B-1---5:R1:W5:Y:S04]  /*5f50*/  @P0 LDG.E R41, desc[UR4][R2.64] ;  /* 0x0000000402290981 */ /* 0x022368000c1e1900 */
[----:B------:R-:W-:Y:S01]  /*5f60*/  @!P0 PRMT R85, R0, 0x7610, R85 ;  /* 0x0000761000558816 */ /* 0x000fe20000000055 */
[----:B-1----:R-:W3:Y:S06]  /*5f70*/  @!P0 LDC R41, c[0x0][0x880] ;  /* 0x00022000ff298b82 */ /* 0x002eec0000000800 */
.L_x_95:
[----:B------:R-:W-:Y:S05]  /*5f80*/  @!P5 BRA `(.L_x_96) ;  /* 0x000000000024d947 */ /* 0x000fea0003800000 */
[----:B------:R-:W-:Y:S01]  /*5f90*/  ISETP.NE.U32.AND P0, PT, R76, RZ, PT ;  /* 0x000000ff4c00720c */ /* 0x000fe20003f05070 */
[----:B------:R-:W1:Y:S03]  /*5fa0*/  LDCU.64 UR4, c[0x0][0x358] ;  /* 0x00006b00ff0477ac */ /* 0x000e660008000a00 */
[----:B------:R-:W-:Y:S11]  /*5fb0*/  ISETP.NE.AND.EX P0, PT, R77, RZ, PT, P0 ;  /* 0x000000ff4d00720c */ /* 0x000ff60003f05300 */
[----:B------:R-:W-:Y:S02]  /*5fc0*/  @!UPT UIADD3 URZ, UPT, UPT, URZ, URZ, URZ ;  /* 0x000000fffffff290 */ /* 0x000fe4000fffe0ff */
[----:B------:R-:W4:Y:S01]  /*5fd0*/  @P0 LDC.64 R2, c[0x0][0x8a8] ;  /* 0x00022a00ff020b82 */ /* 0x000f220000000a00 */
[----:B--2---:R-:W-:Y:S04]  /*5fe0*/  @P0 IMAD R0, R78, UR36, RZ ;  /* 0x000000244e000c24 */ /* 0x004fe8000f8e02ff */
[----:B----4-:R-:W-:Y:S05]  /*5ff0*/  @P0 IMAD.WIDE R2, R0, 0x4, R2 ;  /* 0x0000000400020825 */ /* 0x010fea00078e0202 */
[----:B-1---5:R1:W5:Y:S02]  /*6000*/  @P0 LDG.E R38, desc[UR4][R2.64] ;  /* 0x0000000402260981 */ /* 0x022364000c1e1900 */
[----:B-1----:R-:W4:Y:S02]  /*6010*/  @!P0 LDC R38, c[0x0][0x8a0] ;  /* 0x00022800ff268b82 */ /* 0x002f240000000800 */
.L_x_96:
[----:B---3-5:R-:W-:Y:S01]  /*6020*/  FSETP.NEU.AND P0, PT, R41, RZ, PT ;  /* 0x000000ff2900720b */ /* 0x028fe20003f0d000 */
[----:B------:R-:W-:Y:S01]  /*6030*/  IMAD.SHL.U32 R47, R84, 0x2, RZ ;  /* 0x00000002542f7824 */ /* 0x000fe200078e00ff */
[----:B------:R-:W-:Y:S01]  /*6040*/  SEL R4, RZ, 0xffffffff, P3 ;  /* 0xffffffffff047807 */ /* 0x000fe20001800000 */
[----:B------:R-:W-:Y:S01]  /*6050*/  BSSY B1, `(.L_x_97) ;  /* 0x0000043000017945 */ /* 0x000fe20003800000 */
[----:B------:R-:W-:Y:S01]  /*6060*/  @!P4 LOP3.LUT P3, RZ, R85, 0xff, RZ, 0xc0, !PT ;  /* 0x000000ff55ffc812 */ /* 0x000fe2000786c0ff */
[----:B------:R-:W-:Y:S01]  /*6070*/  VIADD R100, R47, UR44 ;  /* 0x0000002c2f647c36 */ /* 0x000fe20008000000 */
[----:B------:R-:W-:Y:S01]  /*6080*/  @!P4 SEL R3, RZ, 0xffffffff, P0 ;  /* 0xffffffffff03c807 */ /* 0x000fe20000000000 */
[----:B------:R-:W-:Y:S01]  /*6090*/  IMAD.MOV.U32 R60, RZ, RZ, 0x1 ;  /* 0x00000001ff3c7424 */ /* 0x000fe200078e00ff */
[----:B------:R-:W-:Y:S01]  /*60a0*/  LOP3.LUT R94, R94, 0x1, RZ, 0x3c, !PT ;  /* 0x000000015e5e7812 */ /* 0x000fe200078e3cff */
[----:B------:R-:W-:Y:S01]  /*60b0*/  IMAD.MOV.U32 R46, RZ, RZ, RZ ;  /* 0x000000ffff2e7224 */ /* 0x000fe200078e00ff */
[----:B------:R-:W-:Y:S02]  /*60c0*/  @P2 SEL R3, R4, R3, !P3 ;  /* 0x0000000304032207 */ /* 0x000fe40005800000 */
[----:B------:R-:W-:Y:S02]  /*60d0*/  CS2R R74, SRZ ;  /* 0x00000000004a7805 */ /* 0x000fe4000001ff00 */
[C---:B------:R-:W-:Y:S02]  /*60e0*/  LEA R101, R36.reuse, UR44, 0x3 ;  /* 0x0000002c24657c11 */ /* 0x040fe4000f8e18ff */
[----:B------:R-:W-:Y:S02]  /*60f0*/  CS2R R72, SRZ ;  /* 0x0000000000487805 */ /* 0x000fe4000001ff00 */
[----:B------:R-:W-:Y:S02]  /*6100*/  @!P4 LOP3.LUT R3, R3, 0x1, RZ, 0xc0, !PT ;  /* 0x000000010303c812 */ /* 0x000fe400078ec0ff */
[----:B------:R-:W-:Y:S02]  /*6110*/  CS2R R66, SRZ ;  /* 0x0000000000427805 */ /* 0x000fe4000001ff00 */
[----:B------:R-:W-:Y:S02]  /*6120*/  SHF.L.U32 R2, R93, 0x1f, RZ ;  /* 0x0000001f5d027819 */ /* 0x000fe400000006ff */
[----:B------:R-:W-:Y:S02]  /*6130*/  CS2R R64, SRZ ;  /* 0x0000000000407805 */ /* 0x000fe4000001ff00 */
[----:B------:R-:W-:Y:S02]  /*6140*/  ISETP.NE.U32.OR P6, PT, R3, 0x1, P4 ;  /* 0x000000010300780c */ /* 0x000fe400027c5470 */
[----:B------:R-:W-:Y:S02]  /*6150*/  CS2R R58, SRZ ;  /* 0x00000000003a7805 */ /* 0x000fe4000001ff00 */
[----:B------:R-:W-:Y:S02]  /*6160*/  LEA.HI R39, R36, R36, RZ, 0x1 ;  /* 0x0000002424277211 */ /* 0x000fe400078f08ff */
[----:B------:R-:W-:Y:S02]  /*6170*/  CS2R R56, SRZ ;  /* 0x0000000000387805 */ /* 0x000fe4000001ff00 */
[----:B------:R-:W-:Y:S02]  /*6180*/  LOP3.LUT P4, R90, R85, 0xff, RZ, 0xc0, !PT ;  /* 0x000000ff555a7812 */ /* 0x000fe4000788c0ff */
[----:B------:R-:W-:Y:S02]  /*6190*/  CS2R R50, SRZ ;  /* 0x0000000000327805 */ /* 0x000fe4000001ff00 */
[----:B------:R-:W-:Y:S01]  /*61a0*/  SEL R3, RZ, 0xffffffff, P0 ;  /* 0xffffffffff037807 */ /* 0x000fe20000000000 */
[C---:B--2---:R-:W-:Y:S01]  /*61b0*/  IMAD.SHL.U32 R0, R39.reuse, 0x80, RZ ;  /* 0x0000008027007824 */ /* 0x044fe200078e00ff */
[----:B------:R-:W-:Y:S02]  /*61c0*/  LOP3.LUT R39, R39, 0xffe, RZ, 0xc0, !PT ;  /* 0x00000ffe27277812 */ /* 0x000fe400078ec0ff */
[----:B------:R-:W-:Y:S02]  /*61d0*/  CS2R R48, SRZ ;  /* 0x0000000000307805 */ /* 0x000fe4000001ff00 */
[----:B------:R-:W-:Y:S01]  /*61e0*/  @P1 SEL R3, R4, R3, !P4 ;  /* 0x0000000304031207 */ /* 0x000fe20006000000 */
[----:B------:R-:W-:Y:S01]  /*61f0*/  VIADD R63, R100, 0x400 ;  /* 0x00000400643f7836 */ /* 0x000fe20000000000 */
[----:B------:R-:W-:Y:S01]  /*6200*/  LOP3.LUT R0, R0, 0xffffff00, RZ, 0xc0, !PT ;  /* 0xffffff0000007812 */ /* 0x000fe200078ec0ff */
[----:B------:R-:W-:Y:S01]  /*6210*/  IMAD.IADD R39, R36, 0x1, -R39 ;  /* 0x0000000124277824 */ /* 0x000fe200078e0a27 */
[----:B------:R-:W-:Y:S01]  /*6220*/  @P6 SHF.L.U32 R5, R94, 0x1f, RZ ;  /* 0x0000001f5e056819 */ /* 0x000fe200000006ff */
[----:B------:R-:W-:Y:S01]  /*6230*/  IMAD.IADD R99, R95, 0x1, R100 ;  /* 0x000000015f637824 */ /* 0x000fe200078e0264 */
[----:B------:R-:W-:Y:S01]  /*6240*/  LOP3.LUT R3, R3, 0x1, RZ, 0xc0, !PT ;  /* 0x0000000103037812 */ /* 0x000fe200078ec0ff */
[----:B------:R-:W-:Y:S01]  /*6250*/  IMAD.IADD R0, R37, 0x1, R0 ;  /* 0x0000000125007824 */ /* 0x000fe200078e0200 */
[----:B------:R-:W1:Y:S01]  /*6260*/  @P6 SYNCS.PHASECHK.TRANS64.TRYWAIT P3, [UR44+0x40], R5 ;  /* 0x00004005ff0065a7 */ /* 0x000e62000806112c */
[----:B------:R-:W-:Y:S02]  /*6270*/  P2R R98, PR, RZ, 0x40 ;  /* 0x00000040ff627803 */ /* 0x000fe40000000000 */
[----:B------:R-:W-:Y:S01]  /*6280*/  ISETP.NE.U32.AND P5, PT, R3, 0x1, PT ;  /* 0x000000010300780c */ /* 0x000fe20003fa5070 */
[----:B------:R-:W-:Y:S03]  /*6290*/  IMAD R39, R39, 0x100000, R0 ;  /* 0x0010000027277824 */ /* 0x000fe600078e0200 */
[----:B------:R-:W-:Y:S01]  /*62a0*/  P2R R61, PR, RZ, 0x20 ;  /* 0x00000020ff3d7803 */ /* 0x000fe20000000000 */
[----:B------:R2:W3:Y:S01]  /*62b0*/  SYNCS.PHASECHK.TRANS64.TRYWAIT P2, [R101+URZ+0xb0], R2 ;  /* 0x0000b002650075a7 */ /* 0x0004e200080411ff */
[----:B-1----:R-:W-:Y:S01]  /*62c0*/  @P6 SEL R60, RZ, 0x1, !P3 ;  /* 0x00000001ff3c6807 */ /* 0x002fe20005800000 */
[----:B--2---:R-:W-:Y:S06]  /*62d0*/  @!P6 BRA `(.L_x_98) ;  /* 0x000000000068e947 */ /* 0x004fec0003800000 */
[----:B------:R-:W-:Y:S01]  /*62e0*/  @P5 IMAD R0, R96, 0x2, R63 ;  /* 0x0000000260005824 */ /* 0x000fe200078e023f */
[----:B------:R-:W-:Y:S01]  /*62f0*/  ISETP.NE.AND P0, PT, R60, RZ, PT ;  /* 0x000000ff3c00720c */ /* 0x000fe20003f05270 */
[----:B------:R-:W-:Y:S01]  /*6300*/  @P5 IMAD R4, R96, 0x2, R100 ;  /* 0x0000000260045824 */ /* 0x000fe200078e0264 */
[----:B------:R-:W-:Y:S01]  /*6310*/  BSSY B0, `(.L_x_99) ;  /* 0x000000e000007945 */ /* 0x000fe20003800000 */
[----:B------:R-:W-:Y:S01]  /*6320*/  IMAD.MOV.U32 R74, RZ, RZ, RZ ;  /* 0x000000ffff4a7224 */ /* 0x000fe200078e00ff */
[----:B------:R-:W-:Y:S01]  /*6330*/  CS2R R66, SRZ ;  /* 0x0000000000427805 */ /* 0x000fe2000001ff00 */
[----:B------:R-:W-:Y:S01]  /*6340*/  @P5 IMAD.IADD R5, R95, 0x1, R0 ;  /* 0x000000015f055824 */ /* 0x000fe200078e0200 */
[----:B------:R-:W-:Y:S02]  /*6350*/  CS2R R64, SRZ ;  /* 0x0000000000407805 */ /* 0x000fe4000001ff00 */
[----:B------:R-:W-:Y:S02]  /*6360*/  CS2R R72, SRZ ;  /* 0x0000000000487805 */ /* 0x000fe4000001ff00 */
[----:B------:R-:W-:Y:S02]  /*6370*/  CS2R R50, SRZ ;  /* 0x0000000000327805 */ /* 0x000fe4000001ff00 */
[----:B------:R-:W-:Y:S02]  /*6380*/  CS2R R48, SRZ ;  /* 0x0000000000307805 */ /* 0x000fe4000001ff00 */
[----:B------:R-:W-:Y:S02]  /*6390*/  CS2R R58, SRZ ;  /* 0x00000000003a7805 */ /* 0x000fe4000001ff00 */
[----:B------:R-:W-:Y:S01]  /*63a0*/  CS2R R56, SRZ ;  /* 0x0000000000387805 */ /* 0x000fe2000001ff00 */
[----:B------:R-:W-:Y:S06]  /*63b0*/  @P0 BRA `(.L_x_100) ;  /* 0x00000000000c0947 */ /* 0x000fec0003800000 */
[----:B------:R-:W-:Y:S04]  /*63c0*/  SHF.L.U32 R3, R94, 0x1f, RZ ;  /* 0x0000001f5e037819 */ /* 0x000fe800000006ff */
[----:B------:R-:W1:Y:S02]  /*63d0*/  SYNCS.PHASECHK.TRANS64.TRYWAIT P0, [UR44+0x40], R3 ;  /* 0x00004003ff0075a7 */ /* 0x000e64000800112c */
[----:B-1----:R-:W-:Y:S05]  /*63e0*/  @!P0 BRA `(.L_x_101) ;  /* 0x0000003c00908947 */ /* 0x002fea0003800000 */
.L_x_100:
[----:B------:R-:W-:Y:S05]  /*63f0*/  BSYNC B0 ;  /* 0x0000000000007941 */ /* 0x000fea0003800000 */
.L_x_99:
[----:B------:R-:W-:Y:S01]  /*6400*/  ISETP.NE.AND P0, PT, R61, RZ, PT ;  /* 0x000000ff3d00720c */ /* 0x000fe20003f05270 */
[----:B------:R-:W-:Y:S11]  /*6410*/  HFMA2 R46, -RZ, RZ, 0, 5.9604644775390625e-08 ;  /* 0x00000001ff2e7431 */ /* 0x000ff600000001ff */
[----:B------:R-:W-:Y:S01]  /*6420*/  @!UPT UIADD3 URZ, UPT, UPT, URZ, URZ, URZ ;  /* 0x000000fffffff290 */ /* 0x000fe2000fffe0ff */
[----:B------:R-:W-:Y:S05]  /*6430*/  @P0 WARPSYNC.ALL ;  /* 0x0000000000000948 */ /* 0x000fea0003800000 */
[----:B------:R2:W1:Y:S04]  /*6440*/  @P0 LDSM.16.M88.4 R64, [R4+0x400] ;  /* 0x000400000440083b */ /* 0x0004680000000200 */
[----:B------:R2:W1:Y:S04]  /*6450*/  @P0 LDSM.16.M88.4 R72, [R5] ;  /* 0x000000000548083b */ /* 0x0004680000000200 */
[----:B------:R2:W1:Y:S04]  /*6460*/  @P0 LDSM.16.M88.4 R48, [R47+UR44+0x400] ;  /* 0x0004002c2f30083b */ /* 0x0004680008000200 */
[----:B------:R2:W1:Y:S02]  /*6470*/  @P0 LDSM.16.M88.4 R56, [R99+0x400] ;  /* 0x000400006338083b */ /* 0x0004640000000200 */
.L_x_98:
[----:B------:R-:W-:Y:S05]  /*6480*/  BSYNC B1 ;  /* 0x0000000000017941 */ /* 0x000fea0003800000 */
.L_x_97:
[----:B-1----:R-:W-:Y:S04]  /*6490*/  SHF.R.U32.HI R3, RZ, 0x15, R39 ;  /* 0x00000015ff037819 */ /* 0x002fe80000011627 */
[----:B------:R-:W-:Y:S01]  /*64a0*/  LOP3.LUT P0, RZ, R3, 0x3, R86, 0x48, !PT ;  /* 0x0000000303ff7812 */ /* 0x000fe20007804856 */
[----:B------:R-:W-:Y:S01]  /*64b0*/  @!UPT UIADD3 URZ, UPT, UPT, URZ, URZ, URZ ;  /* 0x000000fffffff290 */ /* 0x000fe2000fffe0ff */
[----:B---3--:R-:W-:Y:S11]  /*64c0*/  @P2 BRA `(.L_x_102) ;  /* 0x0000000000082947 */ /* 0x008ff60003800000 */
[----:B------:R-:W1:Y:S02]  /*64d0*/  SYNCS.PHASECHK.TRANS64.TRYWAIT P1, [R101+URZ+0xb0], R2 ;  /* 0x0000b002650075a7 */ /* 0x000e6400080211ff */
[----:B-1----:R-:W-:Y:S05]  /*64e0*/  @!P1 BRA `(.L_x_103) ;  /* 0x0000003c00689947 */ /* 0x002fea0003800000 */
.L_x_102:
[----:B------:R-:W-:Y:S05]  /*64f0*/  @!P0 BRA `(.L_x_104) ;  /* 0x0000000000408947 */ /* 0x000fea0003800000 */
[----:B------:R-:W2:Y:S01]  /*6500*/  LDCU.64 UR8, c[0x4][0x70] ;  /* 0x01000e00ff0877ac */ /* 0x000ea20008000a00 */
[----:B------:R-:W-:Y:S01]  /*6510*/  MOV R3, 0x0 ;  /* 0x0000000000037802 */ /* 0x000fe20000000f00 */
[----:B------:R-:W-:Y:S02]  /*6520*/  HFMA2 R12, -RZ, RZ, 0, 5.9604644775390625e-08 ;  /* 0x00000001ff0c7431 */ /* 0x000fe400000001ff */
[----:B------:R-:W-:Y:S02]  /*6530*/  IMAD.MOV.U32 R8, RZ, RZ, 0x192 ;  /* 0x00000192ff087424 */ /* 0x000fe400078e00ff */
[----:B------:R-:W-:Y:S01]  /*6540*/  IMAD.MOV.U32 R13, RZ, RZ, RZ ;  /* 0x000000ffff0d7224 */ /* 0x000fe200078e00ff */
[----:B------:R-:W3:Y:S01]  /*6550*/  LDCU.64 UR6, c[0x4][0x78] ;  /* 0x01000f00ff0677ac */ /* 0x000ee20008000a00 */
[----:B-1----:R-:W1:Y:S01]  /*6560*/  LDC.64 R2, c[0x4][R3] ;  /* 0x0100000003027b82 */ /* 0x002e620000000a00 */
[----:B------:R-:W5:Y:S01]  /*6570*/  LDCU.64 UR4, c[0x4][0x10] ;  /* 0x01000200ff0477ac */ /* 0x000f620008000a00 */
[----:B--2---:R-:W-:Y:S01]  /*6580*/  MOV R5, UR9 ;  /* 0x0000000900057c02 */ /* 0x004fe20008000f00 */
[----:B------:R-:W-:Y:S01]  /*6590*/  IMAD.U32 R4, RZ, RZ, UR8 ;  /* 0x00000008ff047e24 */ /* 0x000fe2000f8e00ff */
[----:B---3--:R-:W-:Y:S01]  /*65a0*/  MOV R7, UR7 ;  /* 0x0000000700077c02 */ /* 0x008fe20008000f00 */
[----:B------:R-:W-:Y:S01]  /*65b0*/  IMAD.U32 R6, RZ, RZ, UR6 ;  /* 0x00000006ff067e24 */ /* 0x000fe2000f8e00ff */
[----:B-----5:R-:W-:Y:S01]  /*65c0*/  MOV R11, UR5 ;  /* 0x00000005000b7c02 */ /* 0x020fe20008000f00 */
[----:B------:R-:W-:Y:S02]  /*65d0*/  IMAD.U32 R10, RZ, RZ, UR4 ;  /* 0x00000004ff0a7e24 */ /* 0x000fe4000f8e00ff */
[----:B------:R-:W-:Y:S07]  /*65e0*/  LEPC R20, `(.L_x_104) ;  /* 0x000000001014794e */ /* 0x000fee0000000000 */
[----:B-1--4-:R-:W-:Y:S05]  /*65f0*/  CALL.ABS.NOINC R2 ;  /* 0x0000000002007343 */ /* 0x012fea0003c00000 */
.L_x_104:
[----:B------:R-:W-:Y:S05]  /*6600*/  WARPSYNC.ALL ;  /* 0x0000000000007948 */ /* 0x000fea0003800000 */
[----:B------:R-:W-:Y:S01]  /*6610*/  R2UR UR4, R39 ;  /* 0x00000000270472ca */ /* 0x000fe200000e0000 */
[--C-:B------:R-:W-:Y:S01]  /*6620*/  HADD2.F32 R40, -RZ, R48.reuse.H0_H0 ;  /* 0x20000030ff287230 */ /* 0x100fe20000004100 */
[----:B------:R-:W-:Y:S01]  /*6630*/  SHF.L.U32 R62, R96, 0x1, RZ ;  /* 0x00000001603e7819 */ /* 0x000fe200000006ff */
[----:B------:R-:W-:Y:S01]  /*6640*/  HADD2.F32 R43, -RZ, R48.H1_H1 ;  /* 0x30000030ff2b7230 */ /* 0x000fe20000004100 */
[----:B------:R-:W-:Y:S01]  /*6650*/  ISETP.NE.AND P0, PT, R97, RZ, PT ;  /* 0x000000ff6100720c */ /* 0x000fe20003f05270 */
[----:B------:R-:W-:Y:S01]  /*6660*/  HADD2.F32 R42, -RZ, R49.H0_H0 ;  /* 0x20000031ff2a7230 */ /* 0x000fe20000004100 */
[----:B------:R-:W-:Y:S01]  /*6670*/  IADD3 R102, PT, PT, R63, R62, RZ ;  /* 0x0000003e3f667210 */ /* 0x000fe20007ffe0ff */
[----:B------:R-:W-:Y:S01]  /*6680*/  HADD2.F32 R45, -RZ, R51.H0_H0 ;  /* 0x20000033ff2d7230 */ /* 0x000fe20000004100 */
[----:B------:R-:W-:Y:S02]  /*6690*/  BSSY.RECONVERGENT B0, `(.L_x_105) ;  /* 0x0000085000007945 */ /* 0x000fe40003800200 */
[----:B------:R-:W-:Y:S03]  /*66a0*/  IADD3 R103, PT, PT, R95, R102, RZ ;  /* 0x000000665f677210 */ /* 0x000fe60007ffe0ff */
[----:B--2---:R-:W4:Y:S02]  /*66b0*/  LDTM.16dp256bit.x8 R4, tmem[UR4] ;  /* 0x00000004000479ee */ /* 0x004f2400081a0000 */
[C---:B----4-:R-:W-:Y:S01]  /*66c0*/  FMUL R0, R38.reuse, R4 ;  /* 0x0000000426007220 */ /* 0x050fe20000400000 */
[C---:B-1----:R-:W-:Y:S01]  /*66d0*/  FMUL R2, R38.reuse, R5 ;  /* 0x0000000526027220 */ /* 0x042fe20000400000 */
[C---:B------:R-:W-:Y:S01]  /*66e0*/  FMUL R3, R38.reuse, R6 ;  /* 0x0000000626037220 */ /* 0x040fe20000400000 */
[C---:B------:R-:W-:Y:S01]  /*66f0*/  FMUL R7, R38.reuse, R7 ;  /* 0x0000000726077220 */ /* 0x040fe20000400000 */
[C---:B------:R-:W-:Y:S01]  /*6700*/  FFMA R0, R41.reuse, R40, R0 ;  /* 0x0000002829007223 */ /* 0x040fe20000000000 */
[----:B------:R-:W-:Y:S02]  /*6710*/  HADD2.F32 R40, -RZ, R49.H1_H1 ;  /* 0x30000031ff287230 */ /* 0x000fe40000004100 */
[C---:B------:R-:W-:Y:S01]  /*6720*/  FFMA R2, R41.reuse, R43, R2 ;  /* 0x0000002b29027223 */ /* 0x040fe20000000002 */
[C---:B------:R-:W-:Y:S01]  /*6730*/  FFMA R3, R41.reuse, R42, R3 ;  /* 0x0000002a29037223 */ /* 0x040fe20000000003 */
[--C-:B------:R-:W-:Y:S02]  /*6740*/  HADD2.F32 R43, -RZ, R50.reuse.H0_H0 ;  /* 0x20000032ff2b7230 */ /* 0x100fe40000004100 */
[----:B------:R-:W-:Y:S01]  /*6750*/  FMUL R4, R38, R8 ;  /* 0x0000000826047220 */ /* 0x000fe20000400000 */
[----:B------:R-:W-:Y:S01]  /*6760*/  HADD2.F32 R42, -RZ, R50.H1_H1 ;  /* 0x30000032ff2a7230 */ /* 0x000fe20000004100 */
[----:B------:R-:W-:Y:S01]  /*6770*/  F2FP.F16.F32.PACK_AB R52, R2, R0 ;  /* 0x000000000234723e */ /* 0x000fe200000000ff */
[C---:B------:R-:W-:Y:S01]  /*6780*/  FFMA R7, R41.reuse, R40, R7 ;  /* 0x0000002829077223 */ /* 0x040fe20000000007 */
[----:B------:R-:W-:Y:S01]  /*6790*/  FFMA R4, R41, R43, R4 ;  /* 0x0000002b29047223 */ /* 0x000fe20000000004 */
[C---:B------:R-:W-:Y:S01]  /*67a0*/  FMUL R5, R38.reuse, R9 ;  /* 0x0000000926057220 */ /* 0x040fe20000400000 */
[C---:B------:R-:W-:Y:S01]  /*67b0*/  FMUL R6, R38.reuse, R10 ;  /* 0x0000000a26067220 */ /* 0x040fe20000400000 */
[----:B------:R-:W-:Y:S01]  /*67c0*/  HADD2.F32 R40, -RZ, R51.H1_H1 ;  /* 0x30000033ff287230 */ /* 0x000fe20000004100 */
[----:B------:R-:W-:Y:S01]  /*67d0*/  F2FP.F16.F32.PACK_AB R53, R7, R3 ;  /* 0x000000030735723e */ /* 0x000fe200000000ff */
[C---:B------:R-:W-:Y:S01]  /*67e0*/  FFMA R5, R41.reuse, R42, R5 ;  /* 0x0000002a29057223 */ /* 0x040fe20000000005 */
[----:B------:R-:W-:Y:S01]  /*67f0*/  FFMA R6, R41, R45, R6 ;  /* 0x0000002d29067223 */ /* 0x000fe20000000006 */
[C---:B------:R-:W-:Y:S01]  /*6800*/  FMUL R11, R38.reuse, R11 ;  /* 0x0000000b260b7220 */ /* 0x040fe20000400000 */
[--C-:B------:R-:W-:Y:S02]  /*6810*/  HADD2.F32 R43, -RZ, R56.reuse.H0_H0 ;  /* 0x20000038ff2b7230 */ /* 0x100fe40000004100 */
[C---:B------:R-:W-:Y:S01]  /*6820*/  FMUL R8, R38.reuse, R12 ;  /* 0x0000000c26087220 */ /* 0x040fe20000400000 */
[----:B------:R-:W-:Y:S01]  /*6830*/  F2FP.F16.F32.PACK_AB R54, R5, R4 ;  /* 0x000000040536723e */ /* 0x000fe200000000ff */
[C---:B------:R-:W-:Y:S01]  /*6840*/  FFMA R11, R41.reuse, R40, R11 ;  /* 0x00000028290b7223 */ /* 0x040fe2000000000b */
[----:B------:R-:W-:Y:S02]  /*6850*/  HADD2.F32 R40, -RZ, R56.H1_H1 ;  /* 0x30000038ff287230 */ /* 0x000fe40000004100 */
[----:B------:R-:W-:Y:S01]  /*6860*/  FFMA R8, R41, R43, R8 ;  /* 0x0000002b29087223 */ /* 0x000fe20000000008 */
[C---:B------:R-:W-:Y:S01]  /*6870*/  FMUL R9, R38.reuse, R13 ;  /* 0x0000000d26097220 */ /* 0x040fe20000400000 */
[--C-:B------:R-:W-:Y:S01]  /*6880*/  HADD2.F32 R45, -RZ, R57.reuse.H0_H0 ;  /* 0x20000039ff2d7230 */ /* 0x100fe20000004100 */
[----:B------:R-:W-:Y:S01]  /*6890*/  F2FP.F16.F32.PACK_AB R55, R11, R6 ;  /* 0x000000060b37723e */ /* 0x000fe200000000ff */
[C---:B------:R-:W-:Y:S01]  /*68a0*/  FMUL R10, R38.reuse, R14 ;  /* 0x0000000e260a7220 */ /* 0x040fe20000400000 */
[----:B------:R-:W-:Y:S02]  /*68b0*/  HADD2.F32 R42, -RZ, R57.H1_H1 ;  /* 0x30000039ff2a7230 */ /* 0x000fe40000004100 */
[C---:B------:R-:W-:Y:S01]  /*68c0*/  FFMA R9, R41.reuse, R40, R9 ;  /* 0x0000002829097223 */ /* 0x040fe20000000009 */
[C---:B------:R-:W-:Y:S01]  /*68d0*/  FMUL R15, R38.reuse, R15 ;  /* 0x0000000f260f7220 */ /* 0x040fe20000400000 */
[----:B------:R1:W-:Y:S01]  /*68e0*/  STSM.16.M88.4 [R100+0x400], R52 ;  /* 0x0004003464007844 */ /* 0x0003e20000000200 */
[----:B------:R-:W-:Y:S01]  /*68f0*/  FFMA R10, R41, R45, R10 ;  /* 0x0000002d290a7223 */ /* 0x000fe2000000000a */
[--C-:B------:R-:W-:Y:S01]  /*6900*/  HADD2.F32 R40, -RZ, R58.reuse.H0_H0 ;  /* 0x2000003aff287230 */ /* 0x100fe20000004100 */
[----:B------:R-:W-:Y:S01]  /*6910*/  F2FP.F16.F32.PACK_AB R68, R9, R8 ;  /* 0x000000080944723e */ /* 0x000fe200000000ff */
[----:B------:R-:W-:Y:S01]  /*6920*/  FFMA R15, R41, R42, R15 ;  /* 0x0000002a290f7223 */ /* 0x000fe2000000000f */
[C---:B------:R-:W-:Y:S01]  /*6930*/  FMUL R12, R38.reuse, R16 ;  /* 0x00000010260c7220 */ /* 0x040fe20000400000 */
[----:B------:R-:W-:Y:S02]  /*6940*/  HADD2.F32 R42, -RZ, R58.H1_H1 ;  /* 0x3000003aff2a7230 */ /* 0x000fe40000004100 */
[C---:B------:R-:W-:Y:S01]  /*6950*/  FMUL R13, R38.reuse, R17 ;  /* 0x00000011260d7220 */ /* 0x040fe20000400000 */
[--C-:B------:R-:W-:Y:S01]  /*6960*/  HADD2.F32 R43, -RZ, R59.reuse.H0_H0 ;  /* 0x2000003bff2b7230 */ /* 0x100fe20000004100 */
[----:B------:R-:W-:Y:S01]  /*6970*/  F2FP.F16.F32.PACK_AB R69, R15, R10 ;  /* 0x0000000a0f45723e */ /* 0x000fe200000000ff */
[C---:B------:R-:W-:Y:S01]  /*6980*/  FFMA R12, R41.reuse, R40, R12 ;  /* 0x00000028290c7223 */ /* 0x040fe2000000000c */
[----:B------:R-:W-:Y:S01]  /*6990*/  FFMA R13, R41, R42, R13 ;  /* 0x0000002a290d7223 */ /* 0x000fe2000000000d */
[C---:B------:R-:W-:Y:S01]  /*69a0*/  FMUL R14, R38.reuse, R18 ;  /* 0x00000012260e7220 */ /* 0x040fe20000400000 */
[----:B------:R-:W-:Y:S02]  /*69b0*/  HADD2.F32 R40, -RZ, R59.H1_H1 ;  /* 0x3000003bff287230 */ /* 0x000fe40000004100 */
[C---:B------:R-:W-:Y:S01]  /*69c0*/  FMUL R19, R38.reuse, R19 ;  /* 0x0000001326137220 */ /* 0x040fe20000400000 */
[C---:B------:R-:W-:Y:S01]  /*69d0*/  FMUL R16, R38.reuse, R20 ;  /* 0x0000001426107220 */ /* 0x040fe20000400000 */
[----:B------:R-:W-:Y:S01]  /*69e0*/  F2FP.F16.F32.PACK_AB R70, R13, R12 ;  /* 0x0000000c0d46723e */ /* 0x000fe200000000ff */
[C---:B------:R-:W-:Y:S01]  /*69f0*/  FFMA R14, R41.reuse, R43, R14 ;  /* 0x0000002b290e7223 */ /* 0x040fe2000000000e */
[--C-:B------:R-:W-:Y:S02]  /*6a00*/  HADD2.F32 R43, -RZ, R64.reuse.H0_H0 ;  /* 0x20000040ff2b7230 */ /* 0x100fe40000004100 */
[C---:B------:R-:W-:Y:S01]  /*6a10*/  FFMA R19, R41.reuse, R40, R19 ;  /* 0x0000002829137223 */ /* 0x040fe20000000013 */
[----:B------:R-:W-:Y:S02]  /*6a20*/  HADD2.F32 R42, -RZ, R64.H1_H1 ;  /* 0x30000040ff2a7230 */ /* 0x000fe40000004100 */
[C---:B------:R-:W-:Y:S01]  /*6a30*/  FMUL R17, R38.reuse, R21 ;  /* 0x0000001526117220 */ /* 0x040fe20000400000 */
[--C-:B------:R-:W-:Y:S02]  /*6a40*/  HADD2.F32 R45, -RZ, R65.reuse.H0_H0 ;  /* 0x20000041ff2d7230 */ /* 0x100fe40000004100 */
[----:B------:R-:W-:Y:S01]  /*6a50*/  FFMA R16, R41, R43, R16 ;  /* 0x0000002b29107223 */ /* 0x000fe20000000010 */
[----:B------:R-:W-:Y:S01]  /*6a60*/  F2FP.F16.F32.PACK_AB R71, R19, R14 ;  /* 0x0000000e1347723e */ /* 0x000fe200000000ff */
[----:B------:R-:W-:Y:S01]  /*6a70*/  FFMA R17, R41, R42, R17 ;  /* 0x0000002a29117223 */ /* 0x000fe20000000011 */
[C---:B------:R-:W-:Y:S01]  /*6a80*/  FMUL R18, R38.reuse, R22 ;  /* 0x0000001626127220 */ /* 0x040fe20000400000 */
[----:B------:R-:W-:Y:S02]  /*6a90*/  HADD2.F32 R40, -RZ, R65.H1_H1 ;  /* 0x30000041ff287230 */ /* 0x000fe40000004100 */
[C---:B------:R-:W-:Y:S01]  /*6aa0*/  FMUL R23, R38.reuse, R23 ;  /* 0x0000001726177220 */ /* 0x040fe20000400000 */
[----:B------:R1:W-:Y:S01]  /*6ab0*/  STSM.16.M88.4 [R99+0x400], R68 ;  /* 0x0004004463007844 */ /* 0x0003e20000000200 */
[----:B------:R-:W-:Y:S01]  /*6ac0*/  F2FP.F16.F32.PACK_AB R104, R17, R16 ;  /* 0x000000101168723e */ /* 0x000fe200000000ff */
[C---:B------:R-:W-:Y:S01]  /*6ad0*/  FFMA R18, R41.reuse, R45, R18 ;  /* 0x0000002d29127223 */ /* 0x040fe20000000012 */
[----:B------:R-:W-:Y:S01]  /*6ae0*/  FFMA R23, R41, R40, R23 ;  /* 0x0000002829177223 */ /* 0x000fe20000000017 */
[--C-:B------:R-:W-:Y:S02]  /*6af0*/  HADD2.F32 R43, -RZ, R66.reuse.H0_H0 ;  /* 0x20000042ff2b7230 */ /* 0x100fe40000004100 */
[C---:B------:R-:W-:Y:S01]  /*6b00*/  FMUL R20, R38.reuse, R24 ;  /* 0x0000001826147220 */ /* 0x040fe20000400000 */
[----:B------:R-:W-:Y:S02]  /*6b10*/  HADD2.F32 R40, -RZ, R66.H1_H1 ;  /* 0x30000042ff287230 */ /* 0x000fe40000004100 */
[C---:B------:R-:W-:Y:S01]  /*6b20*/  FMUL R21, R38.reuse, R25 ;  /* 0x0000001926157220 */ /* 0x040fe20000400000 */
[--C-:B------:R-:W-:Y:S01]  /*6b30*/  HADD2.F32 R45, -RZ, R67.reuse.H0_H0 ;  /* 0x20000043ff2d7230 */ /* 0x100fe20000004100 */
[----:B------:R-:W-:Y:S01]  /*6b40*/  F2FP.F16.F32.PACK_AB R105, R23, R18 ;  /* 0x000000121769723e */ /* 0x000fe200000000ff */
[C---:B------:R-:W-:Y:S01]  /*6b50*/  FFMA R20, R41.reuse, R43, R20 ;  /* 0x0000002b29147223 */ /* 0x040fe20000000014 */
[C---:B------:R-:W-:Y:S01]  /*6b60*/  FFMA R21, R41.reuse, R40, R21 ;  /* 0x0000002829157223 */ /* 0x040fe20000000015 */
[C---:B------:R-:W-:Y:S01]  /*6b70*/  FMUL R22, R38.reuse, R26 ;  /* 0x0000001a26167220 */ /* 0x040fe20000400000 */
[----:B------:R-:W-:Y:S02]  /*6b80*/  HADD2.F32 R42, -RZ, R67.H1_H1 ;  /* 0x30000043ff2a7230 */ /* 0x000fe40000004100 */
[C---:B------:R-:W-:Y:S01]  /*6b90*/  FMUL R27, R38.reuse, R27 ;  /* 0x0000001b261b7220 */ /* 0x040fe20000400000 */
[--C-:B------:R-:W-:Y:S02]  /*6ba0*/  HADD2.F32 R40, -RZ, R72.reuse.H0_H0 ;  /* 0x20000048ff287230 */ /* 0x100fe40000004100 */
[C---:B------:R-:W-:Y:S01]  /*6bb0*/  FFMA R22, R41.reuse, R45, R22 ;  /* 0x0000002d29167223 */ /* 0x040fe20000000016 */
[C---:B------:R-:W-:Y:S01]  /*6bc0*/  FMUL R24, R38.reuse, R28 ;  /* 0x0000001c26187220 */ /* 0x040fe20000400000 */
[C---:B------:R-:W-:Y:S01]  /*6bd0*/  FFMA R27, R41.reuse, R42, R27 ;  /* 0x0000002a291b7223 */ /* 0x040fe2000000001b */
[----:B------:R-:W-:Y:S02]  /*6be0*/  HADD2.F32 R42, -RZ, R72.H1_H1 ;  /* 0x30000048ff2a7230 */ /* 0x000fe40000004100 */
[C---:B------:R-:W-:Y:S01]  /*6bf0*/  FMUL R25, R38.reuse, R29 ;  /* 0x0000001d26197220 */ /* 0x040fe20000400000 */
[--C-:B------:R-:W-:Y:S02]  /*6c00*/  HADD2.F32 R43, -RZ, R73.reuse.H0_H0 ;  /* 0x20000049ff2b7230 */ /* 0x100fe40000004100 */
[C---:B------:R-:W-:Y:S01]  /*6c10*/  FMUL R26, R38.reuse, R30 ;  /* 0x0000001e261a7220 */ /* 0x040fe20000400000 */
[C---:B------:R-:W-:Y:S01]  /*6c20*/  FFMA R24, R41.reuse, R40, R24 ;  /* 0x0000002829187223 */ /* 0x040fe20000000018 */
[----:B------:R-:W-:Y:S02]  /*6c30*/  HADD2.F32 R40, -RZ, R73.H1_H1 ;  /* 0x30000049ff287230 */ /* 0x000fe40000004100 */
[C---:B------:R-:W-:Y:S01]  /*6c40*/  FFMA R25, R41.reuse, R42, R25 ;  /* 0x0000002a29197223 */ /* 0x040fe20000000019 */
[C---:B------:R-:W-:Y:S01]  /*6c50*/  FMUL R31, R38.reuse, R31 ;  /* 0x0000001f261f7220 */ /* 0x040fe20000400000 */
[C---:B------:R-:W-:Y:S01]  /*6c60*/  FFMA R26, R41.reuse, R43, R26 ;  /* 0x0000002b291a7223 */ /* 0x040fe2000000001a */
[--C-:B------:R-:W-:Y:S02]  /*6c70*/  HADD2.F32 R43, -RZ, R74.reuse.H0_H0 ;  /* 0x2000004aff2b7230 */ /* 0x100fe40000004100 */
[C---:B------:R-:W-:Y:S01]  /*6c80*/  FMUL R28, R38.reuse, R32 ;  /* 0x00000020261c7220 */ /* 0x040fe20000400000 */
[----:B------:R-:W-:Y:S02]  /*6c90*/  HADD2.F32 R42, -RZ, R74.H1_H1 ;  /* 0x3000004aff2a7230 */ /* 0x000fe40000004100 */
[C---:B------:R-:W-:Y:S01]  /*6ca0*/  FFMA R31, R41.reuse, R40, R31 ;  /* 0x00000028291f7223 */ /* 0x040fe2000000001f */
[C---:B------:R-:W-:Y:S01]  /*6cb0*/  FMUL R29, R38.reuse, R33 ;  /* 0x00000021261d7220 */ /* 0x040fe20000400000 */
[--C-:B------:R-:W-:Y:S02]  /*6cc0*/  HADD2.F32 R45, -RZ, R75.reuse.H0_H0 ;  /* 0x2000004bff2d7230 */ /* 0x100fe40000004100 */
[C---:B------:R-:W-:Y:S01]  /*6cd0*/  FMUL R30, R38.reuse, R34 ;  /* 0x00000022261e7220 */ /* 0x040fe20000400000 */
[----:B------:R-:W-:Y:S02]  /*6ce0*/  HADD2.F32 R40, -RZ, R75.H1_H1 ;  /* 0x3000004bff287230 */ /* 0x000fe40000004100 */
[----:B------:R-:W-:Y:S01]  /*6cf0*/  FMUL R35, R38, R35 ;  /* 0x0000002326237220 */ /* 0x000fe20000400000 */
[C---:B------:R-:W-:Y:S01]  /*6d00*/  FFMA R28, R41.reuse, R43, R28 ;  /* 0x0000002b291c7223 */ /* 0x040fe2000000001c */
[C---:B------:R-:W-:Y:S01]  /*6d10*/  FFMA R29, R41.reuse, R42, R29 ;  /* 0x0000002a291d7223 */ /* 0x040fe2000000001d */
[C---:B------:R-:W-:Y:S01]  /*6d20*/  FFMA R30, R41.reuse, R45, R30 ;  /* 0x0000002d291e7223 */ /* 0x040fe2000000001e */
[----:B------:R-:W-:Y:S01]  /*6d30*/  FFMA R35, R41, R40, R35 ;  /* 0x0000002829237223 */ /* 0x000fe20000000023 */
[----:B------:R-:W-:Y:S02]  /*6d40*/  F2FP.F16.F32.PACK_AB R106, R21, R20 ;  /* 0x00000014156a723e */ /* 0x000fe400000000ff */
[----:B------:R-:W-:Y:S02]  /*6d50*/  F2FP.F16.F32.PACK_AB R107, R27, R22 ;  /* 0x000000161b6b723e */ /* 0x000fe400000000ff */
[----:B------:R-:W-:Y:S02]  /*6d60*/  F2FP.F16.F32.PACK_AB R108, R25, R24 ;  /* 0x00000018196c723e */ /* 0x000fe400000000ff */
[----:B------:R-:W-:Y:S01]  /*6d70*/  F2FP.F16.F32.PACK_AB R109, R31, R26 ;  /* 0x0000001a1f6d723e */ /* 0x000fe200000000ff */
[----:B------:R1:W-:Y:S01]  /*6d80*/  STSM.16.M88.4 [R102], R104 ;  /* 0x0000006866007844 */ /* 0x0003e20000000200 */
[----:B------:R-:W-:Y:S02]  /*6d90*/  F2FP.F16.F32.PACK_AB R110, R29, R28 ;  /* 0x0000001c1d6e723e */ /* 0x000fe400000000ff */
[----:B------:R-:W-:Y:S05]  /*6da0*/  F2FP.F16.F32.PACK_AB R111, R35, R30 ;  /* 0x0000001e236f723e */ /* 0x000fea00000000ff */
[----:B------:R1:W-:Y:S01]  /*6db0*/  STSM.16.M88.4 [R103], R108 ;  /* 0x0000006c67007844 */ /* 0x0003e20000000200 */
[----:B------:R-:W-:Y:S01]  /*6dc0*/  @!PT LDS RZ, [RZ] ;  /* 0x00000000fffff984 */ /* 0x000fe20000000800 */
[----:B------:R-:W-:Y:S01]  /*6dd0*/  @!PT LDS RZ, [RZ] ;  /* 0x00000000fffff984 */ /* 0x000fe20000000800 */
[----:B------:R-:W-:Y:S01]  /*6de0*/  @!PT LDS RZ, [RZ] ;  /* 0x00000000fffff984 */ /* 0x000fe20000000800 */
[----:B------:R-:W-:Y:S01]  /*6df0*/  @!PT LDS RZ, [RZ] ;  /* 0x00000000fffff984 */ /* 0x000fe20000000800 */
[----:B------:R2:W-:Y:S07]  /*6e00*/  MEMBAR.ALL.CTA ;  /* 0x0000000000007992 */ /* 0x0005ee0000008000 */
[----:B--2---:R-:W2:Y:S02]  /*6e10*/  FENCE.VIEW.ASYNC.S ;  /* 0x00000000000073c6 */ /* 0x004ea40000000000 */
[----:B--2---:R-:W-:Y:S06]  /*6e20*/  BAR.SYNC.DEFER_BLOCKING 0x1, 0x80 ;  /* 0x0042000000007b1d */ /* 0x004fec0000010000 */
[----:B------:R-:W-:Y:S05]  /*6e30*/  @P0 BRA `(.L_x_106) ;  /* 0x0000000000280947 */ /* 0x000fea0003800000 */
[----:B------:R-:W-:Y:S01]  /*6e40*/  UIADD3 UR4, UPT, UPT, UR44, 0x400, URZ ;  /* 0x000004002c047890 */ /* 0x000fe2000fffe0ff */
[----:B------:R-:W-:Y:S05]  /*6e50*/  UMOV UR51, UR36 ;  /* 0x0000002400337c82 */ /* 0x000fea0008000000 */
[----:B------:R-:W-:Y:S01]  /*6e60*/  MOV R89, UR4 ;  /* 0x0000000400597c02 */ /* 0x000fe20008000f00 */
[----:B------:R-:W-:Y:S03]  /*6e70*/  UIADD3 UR4, UP0, UPT, UR62, 0x680, URZ ;  /* 0x000006803e047890 */ /* 0x000fe6000ff1e0ff */
[----:B------:R-:W-:Y:S01]  /*6e80*/  R2UR UR48, R89 ;  /* 0x00000000593072ca */ /* 0x000fe200000e0000 */
[----:B------:R-:W-:Y:S11]  /*6e90*/  UIADD3.X UR5, UPT, UPT, URZ, UR63, URZ, UP0, !UPT ;  /* 0x0000003fff057290 */ /* 0x000ff600087fe4ff */
[----:B------:R-:W-:Y:S01]  /*6ea0*/  @!UPT UIADD3 URZ, UPT, UPT, URZ, URZ, URZ ;  /* 0x000000fffffff290 */ /* 0x000fe2000fffe0ff */
[----:B------:R2:W-:Y:S01]  /*6eb0*/  UTMASTG.3D [UR48], [UR4] ;  /* 0x00000030040073b5 */ /* 0x0005e20008010000 */
[----:B------:R0:W-:Y:S01]  /*6ec0*/  UTMACMDFLUSH ;  /* 0x00000000000079b7 */ /* 0x0001e20000000000 */
[----:B--2---:R-:W-:Y:S04]  /*6ed0*/  DEPBAR.LE SB0, 0x1 ;  /* 0x000080400000791a */ /* 0x004fe80000000000 */
.L_x_106:
[----:B------:R-:W-:Y:S05]  /*6ee0*/  BSYNC.RECONVERGENT B0 ;  /* 0x0000000000007941 */ /* 0x000fea0003800200 */
.L_x_105:
[----:B------:R-:W-:Y:S01]  /*6ef0*/  BAR.SYNC.DEFER_BLOCKING 0x1, 0x80 ;  /* 0x0042000000007b1d */ /* 0x000fe20000010000 */
[----:B------:R-:W-:Y:S01]  /*6f00*/  ISETP.NE.AND P1, PT, R98, RZ, PT ;  /* 0x000000ff6200720c */ /* 0x000fe20003f25270 */
[----:B------:R-:W-:Y:S01]  /*6f10*/  UISETP.NE.AND UP0, UPT, UR47, URZ, UPT ;  /* 0x000000ff2f00728c */ /* 0x000fe2000bf05270 */
[----:B------:R-:W-:Y:S11]  /*6f20*/  LEA R3, R46, UR44, 0x3 ;  /* 0x0000002c2e037c11 */ /* 0x000ff6000f8e18ff */
[----:B------:R-:W-:Y:S01]  /*6f30*/  @P1 SHF.L.U32 R4, R94, 0x1f, RZ ;  /* 0x0000001f5e041819 */ /* 0x000fe200000006ff */
[----:B------:R-:W-:Y:S06]  /*6f40*/  BRA.U !UP0, `(.L_x_107) ;  /* 0x0000000108247547 */ /* 0x000fec000b800000 */
[----:B------:R-:W2:Y:S01]  /*6f50*/  S2R R0, SR_CgaCtaId ;  /* 0x0000000000007919 */ /* 0x000ea20000008800 */
[----:B------:R-:W-:Y:S01]  /*6f60*/  IMAD.U32 R2, RZ, RZ, UR46 ;  /* 0x0000002eff027e24 */ /* 0x000fe2000f8e00ff */
[----:B------:R-:W-:Y:S04]  /*6f70*/  UIADD3 UR4, UPT, UPT, UR46, 0x1, URZ ;  /* 0x000000012e047890 */ /* 0x000fe8000fffe0ff */
[----:B------:R-:W-:Y:S01]  /*6f80*/  @P1 LEA R2, R2, UR44, 0x3 ;  /* 0x0000002c02021c11 */ /* 0x000fe2000f8e18ff */
[----:B------:R-:W-:Y:S04]  /*6f90*/  UISETP.NE.AND UP0, UPT, UR4, 0x4, UPT ;  /* 0x000000040400788c */ /* 0x000fe8000bf05270 */
[----:B------:R-:W-:Y:S01]  /*6fa0*/  @P1 VIADD R5, R2, 0x60 ;  /* 0x0000006002051836 */ /* 0x000fe20000000000 */
[----:B------:R-:W-:Y:S04]  /*6fb0*/  USEL UR46, UR4, URZ, UP0 ;  /* 0x000000ff042e7287 */ /* 0x000fe80008000000 */
[----:B--2---:R-:W-:Y:S04]  /*6fc0*/  @P1 PRMT R0, R0, 0x654, R5 ;  /* 0x0000065400001816 */ /* 0x004fe80000000005 */
[----:B------:R2:W-:Y:S04]  /*6fd0*/  @P1 SYNCS.ARRIVE.TRANS64.RED.A1T0 RZ, [R0+URZ], RZ ;  /* 0x000000ff00ff19a7 */ /* 0x0005e800081004ff */
.L_x_107:
[----:B------:R-:W3:Y:S01]  /*6fe0*/  @P1 SYNCS.PHASECHK.TRANS64.TRYWAIT P0, [R3+URZ+0x40], R4 ;  /* 0x00004004030015a7 */ /* 0x000ee200080011ff */
[----:B------:R-:W-:Y:S01]  /*6ff0*/  BSSY B1, `(.L_x_108) ;  /* 0x0000017000017945 */ /* 0x000fe20003800000 */
[----:B---3--:R-:W-:Y:S03]  /*7000*/  @P1 SEL R60, RZ, 0x1, !P0 ;  /* 0x00000001ff3c1807 */ /* 0x008fe60004000000 */
[----:B------:R-:W-:Y:S05]  /*7010*/  @!P1 BRA `(.L_x_109) ;  /* 0x0000000000509947 */ /* 0x000fea0003800000 */
[----:B------:R-:W-:Y:S01]  /*7020*/  ISETP.NE.AND P1, PT, R61, RZ, PT ;  /* 0x000000ff3d00720c */ /* 0x000fe20003f25270 */
[----:B------:R-:W-:Y:S01]  /*7030*/  BSSY B0, `(.L_x_110) ;  /* 0x000000a000007945 */ /* 0x000fe20003800000 */
[----:B------:R-:W-:Y:S11]  /*7040*/  ISETP.NE.AND P0, PT, R60, RZ, PT ;  /* 0x000000ff3c00720c */ /* 0x000ff60003f05270 */
[----:B------:R-:W-:Y:S04]  /*7050*/  @P1 IMAD R5, R46, 0x2000, R47 ;  /* 0x000020002e051824 */ /* 0x000fe800078e022f */
[----:B------:R-:W-:Y:S05]  /*7060*/  @P1 VIADD R4, R5, UR44 ;  /* 0x0000002c05041c36 */ /* 0x000fea0008000000 */
[----:B------:R-:W-:Y:S01]  /*7070*/  @P1 IADD3 R2, PT, PT, R62, R4, RZ ;  /* 0x000000043e021210 */ /* 0x000fe20007ffe0ff */
[----:B------:R-:W-:Y:S01]  /*7080*/  @P1 IMAD.IADD R4, R95, 0x1, R4 ;  /* 0x000000015f041824 */ /* 0x000fe200078e0204 */
[----:B------:R-:W-:Y:S06]  /*7090*/  @P0 BRA `(.L_x_111) ;  /* 0x00000000000c0947 */ /* 0x000fec0003800000 */
[----:B--2---:R-:W-:Y:S04]  /*70a0*/  SHF.L.U32 R0, R94, 0x1f, RZ ;  /* 0x0000001f5e007819 */ /* 0x004fe800000006ff */
[----:B------:R-:W2:Y:S02]  /*70b0*/  SYNCS.PHASECHK.TRANS64.TRYWAIT P0, [R3+URZ+0x40], R0 ;  /* 0x00004000030075a7 */ /* 0x000ea400080011ff */
[----:B--2---:R-:W-:Y:S05]  /*70c0*/  @!P0 BRA `(.L_x_112) ;  /* 0x0000003000848947 */ /* 0x004fea0003800000 */
.L_x_111:
[----:B------:R-:W-:Y:S05]  /*70d0*/  BSYNC B0 ;  /* 0x0000000000007941 */ /* 0x000fea0003800000 */
.L_x_110:
[----:B------:R-:W-:Y:S02]  /*70e0*/  ISETP.NE.AND P0, PT, R61, RZ, PT ;  /* 0x000000ff3d00720c */ /* 0x000fe40003f05270 */
[----:B------:R-:W-:Y:S11]  /*70f0*/  IADD3 R46, PT, PT, R46, 0x1, RZ ;  /* 0x000000012e2e7810 */ /* 0x000ff60007ffe0ff */
[----:B--2---:R-:W-:Y:S01]  /*7100*/  @P0 IMAD.IADD R0, R95, 0x1, R2 ;  /* 0x000000015f000824 */ /* 0x004fe200078e0202 */
[----:B------:R-:W-:Y:S05]  /*7110*/  @P0 WARPSYNC.ALL ;  /* 0x0000000000000948 */ /* 0x000fea0003800000 */
[----:B------:R3:W4:Y:S04]  /*7120*/  @P0 LDSM.16.M88.4 R48, [R5+UR44+0x400] ;  /* 0x0004002c0530083b */ /* 0x0007280008000200 */
[----:B------:R3:W2:Y:S04]  /*7130*/  @P0 LDSM.16.M88.4 R56, [R4+0x400] ;  /* 0x000400000438083b */ /* 0x0006a80000000200 */
[----:B------:R3:W1:Y:S04]  /*7140*/  @P0 LDSM.16.M88.4 R64, [R2+0x400] ;  /* 0x000400000240083b */ /* 0x0006680000000200 */
[----:B------:R3:W1:Y:S02]  /*7150*/  @P0 LDSM.16.M88.4 R72, [R0+0x400] ;  /* 0x000400000048083b */ /* 0x0006640000000200 */
.L_x_109:
[----:B------:R-:W-:Y:S05]  /*7160*/  BSYNC B1 ;  /* 0x0000000000017941 */ /* 0x000fea0003800000 */
.L_x_108:
[----:B------:R-:W-:Y:S05]  /*7170*/  VIADD R3, R39, 0x40 ;  /* 0x0000004027037836 */ /* 0x000fea0000000000 */
[----:B------:R-:W-:Y:S04]  /*7180*/  SHF.R.U32.HI R3, RZ, 0x15, R3 ;  /* 0x00000015ff037819 */ /* 0x000fe80000011603 */
[----:B------:R-:W-:Y:S11]  /*7190*/  LOP3.LUT P0, RZ, R3, 0x3, R86, 0x48, !PT ;  /* 0x0000000303ff7812 */ /* 0x000ff60007804856 */
[----:B------:R-:W-:Y:S02]  /*71a0*/  @!UPT UIADD3 URZ, UPT, UPT, URZ, URZ, URZ ;  /* 0x000000fffffff290 */ /* 0x000fe4000fffe0ff */
[----:B------:R-:W-:Y:S05]  /*71b0*/  @!P0 BRA `(.L_x_113) ;  /* 0x0000000000408947 */ /* 0x000fea0003800000 */
[----:B------:R-:W5:Y:S01]  /*71c0*/  LDCU.64 UR8, c[0x4][0x70] ;  /* 0x01000e00ff0877ac */ /* 0x000f620008000a00 */
[----:B------:R-:W-:Y:S01]  /*71d0*/  MOV R3, 0x0 ;  /* 0x0000000000037802 */ /* 0x000fe20000000f00 */
[----:B------:R-:W-:Y:S02]  /*71e0*/  HFMA2 R12, -RZ, RZ, 0, 5.9604644775390625e-08 ;  /* 0x00000001ff0c7431 */ /* 0x000fe400000001ff */
[----:B------:R-:W-:Y:S02]  /*71f0*/  IMAD.MOV.U32 R8, RZ, RZ, 0x192 ;  /* 0x00000192ff087424 */ /* 0x000fe400078e00ff */
[----:B------:R-:W-:Y:S01]  /*7200*/  IMAD.MOV.U32 R13, RZ, RZ, RZ ;  /* 0x000000ffff0d7224 */ /* 0x000fe200078e00ff */
[----:B------:R-:W2:Y:S01]  /*7210*/  LDCU.64 UR6, c[0x4][0x78] ;  /* 0x01000f00ff0677ac */ /* 0x000ea20008000a00 */
[----:B---3--:R-:W3:Y:S01]  /*7220*/  LDC.64 R2, c[0x4][R3] ;  /* 0x0100000003027b82 */ /* 0x008ee20000000a00 */
[----:B------:R-:W4:Y:S01]  /*7230*/  LDCU.64 UR4, c[0x4][0x10] ;  /* 0x01000200ff0477ac */ /* 0x000f220008000a00 */
[----:B-----5:R-:W-:Y:S01]  /*7240*/  MOV R5, UR9 ;  /* 0x0000000900057c02 */ /* 0x020fe20008000f00 */
[----:B------:R-:W-:Y:S01]  /*7250*/  IMAD.U32 R4, RZ, RZ, UR8 ;  /* 0x00000008ff047e24 */ /* 0x000fe2000f8e00ff */
[----:B--2---:R-:W-:Y:S01]  /*7260*/  MOV R7, UR7 ;  /* 0x0000000700077c02 */ /* 0x004fe20008000f00 */
[----:B------:R-:W-:Y:S01]  /*7270*/  IMAD.U32 R6, RZ, RZ, UR6 ;  /* 0x00000006ff067e24 */ /* 0x000fe2000f8e00ff */
[----:B----4-:R-:W-:Y:S01]  /*7280*/  MOV R11, UR5 ;  /* 0x00000005000b7c02 */ /* 0x010fe20008000f00 */
[----:B------:R-:W-:Y:S02]  /*7290*/  IMAD.U32 R10, RZ, RZ, UR4 ;  /* 0x00000004ff0a7e24 */ /* 0x000fe4000f8e00ff */
[----:B------:R-:W-:Y:S07]  /*72a0*/  LEPC R20, `(.L_x_113) ;  /* 0x000000001014794e */ /* 0x000fee0000000000 */
[----:B-1-3--:R-:W-:Y:S05]  /*72b0*/  CALL.ABS.NOINC R2 ;  /* 0x0000000002007343 */ /* 0x00afea0003c00000 */
.L_x_113:
[----:B------:R-:W-:Y:S05]  /*72c0*/  WARPSYNC.ALL ;  /* 0x0000000000007948 */ /* 0x000fea0003800000 */
[----:B------:R-:W-:Y:S01]  /*72d0*/  R2UR UR4, R39 ;  /* 0x00000000270472ca */ /* 0x000fe200000e0000 */
[--C-:B----4-:R-:W-:Y:S01]  /*72e0*/  HADD2.F32 R40, -RZ, R48.reuse.H0_H0 ;  /* 0x20000030ff287230 */ /* 0x110fe20000004100 */
[----:B-1----:R-:W1:Y:S01]  /*72f0*/  S2R R108, SR_CgaCtaId ;  /* 0x00000000006c7919 */ /* 0x002e620000008800 */
[----:B------:R-:W-:Y:S01]  /*7300*/  HADD2.F32 R43, -RZ, R48.H1_H1 ;  /* 0x30000030ff2b7230 */ /* 0x000fe20000004100 */
[----:B------:R-:W-:Y:S01]  /*7310*/  ISETP.NE.AND P6, PT, R98, RZ, PT ;  /* 0x000000ff6200720c */ /* 0x000fe20003fc5270 */
[----:B------:R-:W-:Y:S01]  /*7320*/  HADD2.F32 R42, -RZ, R49.H1_H1 ;  /* 0x30000031ff2a7230 */ /* 0x000fe20000004100 */
[----:B------:R-:W-:Y:S01]  /*7330*/  ISETP.NE.AND P0, PT, R97, RZ, PT ;  /* 0x000000ff6100720c */ /* 0x000fe20003f05270 */
[--C-:B------:R-:W-:Y:S01]  /*7340*/  HADD2.F32 R44, -RZ, R50.reuse.H1_H1 ;  /* 0x30000032ff2c7230 */ /* 0x100fe20000004100 */
[----:B------:R-:W-:Y:S01]  /*7350*/  MOV R63, UR46 ;  /* 0x0000002e003f7c02 */ /* 0x000fe20008000f00 */
[----:B--2---:R-:W-:Y:S01]  /*7360*/  HADD2.F32 R45, -RZ, R59.H0_H0 ;  /* 0x2000003bff2d7230 */ /* 0x004fe20000004100 */
[----:B------:R-:W-:Y:S01]  /*7370*/  BSSY.RECONVERGENT B0, `(.L_x_114) ;  /* 0x0000087000007945 */ /* 0x000fe20003800200 */
[----:B------:R-:W-:Y:S02]  /*7380*/  LEA R109, R46, UR44, 0x3 ;  /* 0x0000002c2e6d7c11 */ /* 0x000fe4000f8e18ff */
[----:B---3--:R-:W2:Y:S04]  /*7390*/  LDTM.16dp256bit.x8 R4, tmem[UR4+0x40] ;  /* 0x00004004000479ee */ /* 0x008ea800081a0000 */
[----:B------:R-:W-:Y:S02]  /*73a0*/  @P6 LEA R63, R63, UR44, 0x3 ;  /* 0x0000002c3f3f6c11 */ /* 0x000fe4000f8e18ff */
[----:B------:R-:W-:Y:S02]  /*73b0*/  @P6 SHF.L.U32 R110, R94, 0x1f, RZ ;  /* 0x0000001f5e6e6819 */ /* 0x000fe400000006ff */
[----:B------:R-:W-:Y:S01]  /*73c0*/  @P6 IADD3 R63, PT, PT, R63, 0x60, RZ ;  /* 0x000000603f3f6810 */ /* 0x000fe20007ffe0ff */
[C---:B--2---:R-:W-:Y:S01]  /*73d0*/  FMUL R0, R38.reuse, R4 ;  /* 0x0000000426007220 */ /* 0x044fe20000400000 */
[C---:B------:R-:W-:Y:S01]  /*73e0*/  FMUL R2, R38.reuse, R5 ;  /* 0x0000000526027220 */ /* 0x040fe20000400000 */
[C---:B------:R-:W-:Y:S01]  /*73f0*/  FMUL R3, R38.reuse, R6 ;  /* 0x0000000626037220 */ /* 0x040fe20000400000 */
[C---:B------:R-:W-:Y:S01]  /*7400*/  FMUL R7, R38.reuse, R7 ;  /* 0x0000000726077220 */ /* 0x040fe20000400000 */
[C---:B------:R-:W-:Y:S01]  /*7410*/  FFMA R0, R41.reuse, R40, R0 ;  /* 0x0000002829007223 */ /* 0x040fe20000000000 */
[----:B------:R-:W-:Y:S02]  /*7420*/  HADD2.F32 R40, -RZ, R49.H0_H0 ;  /* 0x20000031ff287230 */ /* 0x000fe40000004100 */
[C---:B------:R-:W-:Y:S01]  /*7430*/  FFMA R2, R41.reuse, R43, R2 ;  /* 0x0000002b29027223 */ /* 0x040fe20000000002 */
[C---:B------:R-:W-:Y:S01]  /*7440*/  FMUL R4, R38.reuse, R8 ;  /* 0x0000000826047220 */ /* 0x040fe20000400000 */
[--C-:B------:R-:W-:Y:S02]  /*7450*/  HADD2.F32 R43, -RZ, R51.reuse.H0_H0 ;  /* 0x20000033ff2b7230 */ /* 0x100fe40000004100 */
[----:B------:R-:W-:Y:S01]  /*7460*/  FMUL R5, R38, R9 ;  /* 0x0000000926057220 */ /* 0x000fe20000400000 */
[C---:B------:R-:W-:Y:S01]  /*7470*/  FFMA R3, R41.reuse, R40, R3 ;  /* 0x0000002829037223 */ /* 0x040fe20000000003 */
[----:B------:R-:W-:Y:S01]  /*7480*/  HADD2.F32 R40, -RZ, R50.H0_H0 ;  /* 0x20000032ff287230 */ /* 0x000fe20000004100 */
[----:B------:R-:W-:Y:S01]  /*7490*/  F2FP.F16.F32.PACK_AB R52, R2, R0 ;  /* 0x000000000234723e */ /* 0x000fe200000000ff */
[C---:B------:R-:W-:Y:S01]  /*74a0*/  FFMA R7, R41.reuse, R42, R7 ;  /* 0x0000002a29077223 */ /* 0x040fe20000000007 */
[----:B------:R-:W-:Y:S02]  /*74b0*/  HADD2.F32 R42, -RZ, R51.H1_H1 ;  /* 0x30000033ff2a7230 */ /* 0x000fe40000004100 */
[C---:B------:R-:W-:Y:S01]  /*74c0*/  FMUL R6, R38.reuse, R10 ;  /* 0x0000000a26067220 */ /* 0x040fe20000400000 */
[C---:B------:R-:W-:Y:S01]  /*74d0*/  FFMA R4, R41.reuse, R40, R4 ;  /* 0x0000002829047223 */ /* 0x040fe20000000004 */
[----:B------:R-:W-:Y:S01]  /*74e0*/  FFMA R5, R41, R44, R5 ;  /* 0x0000002c29057223 */ /* 0x000fe20000000005 */
[----:B------:R-:W-:Y:S01]  /*74f0*/  F2FP.F16.F32.PACK_AB R53, R7, R3 ;  /* 0x000000030735723e */ /* 0x000fe200000000ff */
[----:B------:R-:W-:Y:S01]  /*7500*/  FFMA R6, R41, R43, R6 ;  /* 0x0000002b29067223 */ /* 0x000fe20000000006 */
[C---:B------:R-:W-:Y:S01]  /*7510*/  FMUL R11, R38.reuse, R11 ;  /* 0x0000000b260b7220 */ /* 0x040fe20000400000 */
[--C-:B------:R-:W-:Y:S01]  /*7520*/  HADD2.F32 R40, -RZ, R56.reuse.H0_H0 ;  /* 0x20000038ff287230 */ /* 0x100fe20000004100 */
[----:B------:R-:W-:Y:S01]  /*7530*/  F2FP.F16.F32.PACK_AB R54, R5, R4 ;  /* 0x000000040536723e */ /* 0x000fe200000000ff */
[C---:B------:R-:W-:Y:S01]  /*7540*/  FMUL R8, R38.reuse, R12 ;  /* 0x0000000c26087220 */ /* 0x040fe20000400000 */
        /* <DEDUP_REMOVED lines=13> */
[--C-:B------:R-:W-:Y:S02]  /*7620*/  HADD2.F32 R43, -RZ, R58.reuse.H0_H0 ;  /* 0x2000003aff2b7230 */ /* 0x100fe40000004100 */
[----:B------:R-:W-:Y:S01]  /*7630*/  FFMA R15, R41, R40, R15 ;  /* 0x00000028290f7223 */ /* 0x000fe2000000000f */
[C---:B------:R-:W-:Y:S01]  /*7640*/  FMUL R12, R38.reuse, R16 ;  /* 0x00000010260c7220 */ /* 0x040fe20000400000 */
[----:B------:R-:W-:Y:S02]  /*7650*/  HADD2.F32 R42, -RZ, R58.H1_H1 ;  /* 0x3000003aff2a7230 */ /* 0x000fe40000004100 */
[C---:B------:R-:W-:Y:S01]  /*7660*/  FMUL R13, R38.reuse, R17 ;  /* 0x00000011260d7220 */ /* 0x040fe20000400000 */
[C---:B------:R-:W-:Y:S01]  /*7670*/  FMUL R14, R38.reuse, R18 ;  /* 0x00000012260e7220 */ /* 0x040fe20000400000 */
[----:B------:R-:W-:Y:S01]  /*7680*/  F2FP.F16.F32.PACK_AB R69, R15, R10 ;  /* 0x0000000a0f45723e */ /* 0x000fe200000000ff */
[C---:B------:R-:W-:Y:S01]  /*7690*/  FFMA R12, R41.reuse, R43, R12 ;  /* 0x0000002b290c7223 */ /* 0x040fe2000000000c */
[----:B------:R-:W-:Y:S02]  /*76a0*/  HADD2.F32 R40, -RZ, R59.H1_H1 ;  /* 0x3000003bff287230 */ /* 0x000fe40000004100 */
[C---:B------:R-:W-:Y:S01]  /*76b0*/  FFMA R13, R41.reuse, R42, R13 ;  /* 0x0000002a290d7223 */ /* 0x040fe2000000000d */
[----:B------:R-:W-:Y:S01]  /*76c0*/  FFMA R14, R41, R45, R14 ;  /* 0x0000002d290e7223 */ /* 0x000fe2000000000e */
[C---:B------:R-:W-:Y:S01]  /*76d0*/  FMUL R19, R38.reuse, R19 ;  /* 0x0000001326137220 */ /* 0x040fe20000400000 */
[--C-:B------:R-:W-:Y:S02]  /*76e0*/  HADD2.F32 R43, -RZ, R64.reuse.H0_H0 ;  /* 0x20000040ff2b7230 */ /* 0x100fe40000004100 */
        /* <DEDUP_REMOVED lines=13> */
[--C-:B------:R-:W-:Y:S01]  /*77c0*/  HADD2.F32 R42, -RZ, R66.reuse.H0_H0 ;  /* 0x20000042ff2a7230 */ /* 0x100fe20000004100 */
[----:B------:R3:W-:Y:S01]  /*77d0*/  STSM.16.M88.4 [R99+0x2400], R68 ;  /* 0x0024004463007844 */ /* 0x0007e20000000200 */
[----:B--2---:R-:W-:Y:S01]  /*77e0*/  F2FP.F16.F32.PACK_AB R52, R17, R16 ;  /* 0x000000101134723e */ /* 0x004fe200000000ff */
[----:B------:R-:W-:Y:S01]  /*77f0*/  FFMA R23, R41, R40, R23 ;  /* 0x0000002829177223 */ /* 0x000fe20000000017 */
        /* <DEDUP_REMOVED lines=19> */
[C---:B------:R-:W-:Y:S01]  /*7930*/  FFMA R25, R41.reuse, R42, R25 ;  /* 0x0000002a29197223 */ /* 0x040fe20000000019 */
[----:B------:R-:W-:Y:S02]  /*7940*/  HADD2.F32 R40, -RZ, R73.H1_H1 ;  /* 0x30000049ff287230 */ /* 0x000fe40000004100 */
[C---:B------:R-:W-:Y:S01]  /*7950*/  FFMA R26, R41.reuse, R43, R26 ;  /* 0x0000002b291a7223 */ /* 0x040fe2000000001a */
[C---:B------:R-:W-:Y:S01]  /*7960*/  FMUL R31, R38.reuse, R31 ;  /* 0x0000001f261f7220 */ /* 0x040fe20000400000 */
[--C-:B------:R-:W-:Y:S02]  /*7970*/  HADD2.F32 R43, -RZ, R74.reuse.H0_H0 ;  /* 0x2000004aff2b7230 */ /* 0x100fe40000004100 */
[C---:B------:R-:W-:Y:S01]  /*7980*/  FMUL R28, R38.reuse, R32 ;  /* 0x00000020261c7220 */ /* 0x040fe20000400000 */
[----:B------:R-:W-:Y:S02]  /*7990*/  HADD2.F32 R42, -RZ, R74.H1_H1 ;  /* 0x3000004aff2a7230 */ /* 0x000fe40000004100 */
[C---:B------:R-:W-:Y:S01]  /*79a0*/  FMUL R29, R38.reuse, R33 ;  /* 0x00000021261d7220 */ /* 0x040fe20000400000 */
[--C-:B------:R-:W-:Y:S02]  /*79b0*/  HADD2.F32 R45, -RZ, R75.reuse.H0_H0 ;  /* 0x2000004bff2d7230 */ /* 0x100fe40000004100 */
[C---:B------:R-:W-:Y:S01]  /*79c0*/  FMUL R30, R38.reuse, R34 ;  /* 0x00000022261e7220 */ /* 0x040fe20000400000 */
[----:B------:R-:W-:Y:S02]  /*79d0*/  HADD2.F32 R44, -RZ, R75.H1_H1 ;  /* 0x3000004bff2c7230 */ /* 0x000fe40000004100 */
[C---:B------:R-:W-:Y:S01]  /*79e0*/  FFMA R31, R41.reuse, R40, R31 ;  /* 0x00000028291f7223 */ /* 0x040fe2000000001f */
        /* <DEDUP_REMOVED lines=9> */
[----:B------:R3:W-:Y:S01]  /*7a80*/  STSM.16.M88.4 [R102+0x2000], R52 ;  /* 0x0020003466007844 */ /* 0x0007e20000000200 */
[----:B------:R-:W-:Y:S02]  /*7a90*/  F2FP.F16.F32.PACK_AB R106, R29, R28 ;  /* 0x0000001c1d6a723e */ /* 0x000fe400000000ff */
[----:B------:R-:W-:Y:S02]  /*7aa0*/  F2FP.F16.F32.PACK_AB R107, R35, R30 ;  /* 0x0000001e236b723e */ /* 0x000fe400000000ff */
[----:B-1----:R-:W-:Y:S03]  /*7ab0*/  @P6 PRMT R63, R108, 0x654, R63 ;  /* 0x000006546c3f6816 */ /* 0x002fe6000000003f */
[----:B------:R3:W-:Y:S01]  /*7ac0*/  STSM.16.M88.4 [R103+0x2000], R104 ;  /* 0x0020006867007844 */ /* 0x0007e20000000200 */
[----:B------:R-:W-:Y:S01]  /*7ad0*/  @!PT LDS RZ, [RZ] ;  /* 0x00000000fffff984 */ /* 0x000fe20000000800 */
[----:B------:R-:W-:Y:S01]  /*7ae0*/  @!PT LDS RZ, [RZ] ;  /* 0x00000000fffff984 */ /* 0x000fe20000000800 */
[----:B------:R-:W-:Y:S01]  /*7af0*/  @!PT LDS RZ, [RZ] ;  /* 0x00000000fffff984 */ /* 0x000fe20000000800 */
[----:B------:R-:W-:Y:S01]  /*7b00*/  @!PT LDS RZ, [RZ] ;  /* 0x00000000fffff984 */ /* 0x000fe20000000800 */
[----:B------:R1:W-:Y:S07]  /*7b10*/  MEMBAR.ALL.CTA ;  /* 0x0000000000007992 */ /* 0x0003ee0000008000 */
[----:B-1----:R-:W1:Y:S02]  /*7b20*/  FENCE.VIEW.ASYNC.S ;  /* 0x00000000000073c6 */ /* 0x002e640000000000 */
[----:B-1----:R-:W-:Y:S06]  /*7b30*/  BAR.SYNC.DEFER_BLOCKING 0x1, 0x80 ;  /* 0x0042000000007b1d */ /* 0x002fec0000010000 */
[----:B------:R-:W-:Y:S05]  /*7b40*/  @P0 BRA `(.L_x_115) ;  /* 0x0000000000240947 */ /* 0x000fea0003800000 */
[----:B------:R-:W-:Y:S02]  /*7b50*/  UIADD3 UR4, UP0, UPT, UR62, 0x680, URZ ;  /* 0x000006803e047890 */ /* 0x000fe4000ff1e0ff */
[----:B------:R-:W-:Y:S02]  /*7b60*/  UIADD3 UR9, UPT, UPT, UR49, 0x40, URZ ;  /* 0x0000004031097890 */ /* 0x000fe4000fffe0ff */
[----:B------:R-:W-:Y:S02]  /*7b70*/  UIADD3 UR8, UPT, UPT, UR44, 0x2400, URZ ;  /* 0x000024002c087890 */ /* 0x000fe4000fffe0ff */
[----:B------:R-:W-:Y:S01]  /*7b80*/  UIADD3.X UR5, UPT, UPT, URZ, UR63, URZ, UP0, !UPT ;  /* 0x0000003fff057290 */ /* 0x000fe200087fe4ff */
[----:B------:R-:W-:Y:S01]  /*7b90*/  UMOV UR10, UR50 ;  /* 0x00000032000a7c82 */ /* 0x000fe20008000000 */
[----:B------:R-:W-:Y:S07]  /*7ba0*/  UMOV UR11, UR36 ;  /* 0x00000024000b7c82 */ /* 0x000fee0008000000 */
[----:B------:R1:W-:Y:S01]  /*7bb0*/  UTMASTG.3D [UR8], [UR4] ;  /* 0x00000008040073b5 */ /* 0x0003e20008010000 */
[----:B------:R0:W-:Y:S01]  /*7bc0*/  UTMACMDFLUSH ;  /* 0x00000000000079b7 */ /* 0x0001e20000000000 */
[----:B-1----:R-:W-:Y:S04]  /*7bd0*/  DEPBAR.LE SB0, 0x1 ;  /* 0x000080400000791a */ /* 0x002fe80000000000 */
.L_x_115:
[----:B------:R-:W-:Y:S05]  /*7be0*/  BSYNC.RECONVERGENT B0 ;  /* 0x0000000000007941 */ /* 0x000fea0003800200 */
.L_x_114:
[----:B------:R-:W-:Y:S01]  /*7bf0*/  BAR.SYNC.DEFER_BLOCKING 0x1, 0x80 ;  /* 0x0042000000007b1d */ /* 0x000fe20000010000 */
[----:B------:R-:W-:Y:S04]  /*7c00*/  UIADD3 UR4, UPT, UPT, UR46, 0x1, URZ ;  /* 0x000000012e047890 */ /* 0x000fe8000fffe0ff */
[----:B------:R-:W-:Y:S04]  /*7c10*/  UISETP.NE.AND UP0, UPT, UR4, 0x4, UPT ;  /* 0x000000040400788c */ /* 0x000fe8000bf05270 */
[----:B------:R-:W-:Y:S01]  /*7c20*/  USEL UR45, UR4, URZ, UP0 ;  /* 0x000000ff042d7287 */ /* 0x000fe20008000000 */
[----:B------:R1:W-:Y:S01]  /*7c30*/  @P6 SYNCS.ARRIVE.TRANS64.RED.A1T0 RZ, [R63+URZ], RZ ;  /* 0x000000ff3fff69a7 */ /* 0x0003e200081004ff */
[----:B------:R-:W-:Y:S01]  /*7c40*/  BSSY B1, `(.L_x_116) ;  /* 0x0000018000017945 */ /* 0x000fe20003800000 */
[----:B------:R-:W2:Y:S02]  /*7c50*/  @P6 SYNCS.PHASECHK.TRANS64.TRYWAIT P0, [R109+URZ+0x40], R110 ;  /* 0x0000406e6d0065a7 */ /* 0x000ea400080011ff */
[----:B--2---:R-:W-:Y:S01]  /*7c60*/  @P6 SEL R60, RZ, 0x1, !P0 ;  /* 0x00000001ff3c6807 */ /* 0x004fe20004000000 */
[----:B-1----:R-:W-:Y:S06]  /*7c70*/  @!P6 BRA `(.L_x_117) ;  /* 0x000000000050e947 */ /* 0x002fec0003800000 */
        /* <DEDUP_REMOVED lines=8> */
[----:B------:R-:W-:Y:S04]  /*7d00*/  SHF.L.U32 R4, R94, 0x1f, RZ ;  /* 0x0000001f5e047819 */ /* 0x000fe800000006ff */
[----:B------:R-:W1:Y:S02]  /*7d10*/  SYNCS.PHASECHK.TRANS64.TRYWAIT P0, [R109+URZ+0x40], R4 ;  /* 0x000040046d0075a7 */ /* 0x000e6400080011ff */
[----:B-1----:R-:W-:Y:S05]  /*7d20*/  @!P0 BRA `(.L_x_120) ;  /* 0x0000002400808947 */ /* 0x002fea0003800000 */
.L_x_119:
[----:B------:R-:W-:Y:S05]  /*7d30*/  BSYNC B0 ;  /* 0x0000000000007941 */ /* 0x000fea0003800000 */
.L_x_118:
[----:B------:R-:W-:Y:S02]  /*7d40*/  ISETP.NE.AND P0, PT, R61, RZ, PT ;  /* 0x000000ff3d00720c */ /* 0x000fe40003f05270 */
[----:B------:R-:W-:Y:S11]  /*7d50*/  IADD3 R46, PT, PT, R46, 0x1, RZ ;  /* 0x000000012e2e7810 */ /* 0x000ff60007ffe0ff */
[----:B-1----:R-:W-:Y:S01]  /*7d60*/  @P0 IMAD.IADD R4, R95, 0x1, R0 ;  /* 0x000000015f040824 */ /* 0x002fe200078e0200 */
[----:B------:R-:W-:Y:S05]  /*7d70*/  @P0 WARPSYNC.ALL ;  /* 0x0000000000000948 */ /* 0x000fea0003800000 */
[----:B------:R1:W2:Y:S04]  /*7d80*/  @P0 LDSM.16.M88.4 R48, [R3+UR44+0x400] ;  /* 0x0004002c0330083b */ /* 0x0002a80008000200 */
[----:B------:R1:W4:Y:S04]  /*7d90*/  @P0 LDSM.16.M88.4 R56, [R2+0x400] ;  /* 0x000400000238083b */ /* 0x0003280000000200 */
[----:B------:R1:W1:Y:S04]  /*7da0*/  @P0 LDSM.16.M88.4 R64, [R0+0x400] ;  /* 0x000400000040083b */ /* 0x0002680000000200 */
[----:B------:R1:W1:Y:S02]  /*7db0*/  @P0 LDSM.16.M88.4 R72, [R4+0x400] ;  /* 0x000400000448083b */ /* 0x0002640000000200 */
.L_x_117:
[----:B------:R-:W-:Y:S05]  /*7dc0*/  BSYNC B1 ;  /* 0x0000000000017941 */ /* 0x000fea0003800000 */
.L_x_116:
[----:B-1----:R-:W-:Y:S05]  /*7dd0*/  VIADD R3, R39, 0x80 ;  /* 0x0000008027037836 */ /* 0x002fea0000000000 */
[----:B------:R-:W-:Y:S04]  /*7de0*/  SHF.R.U32.HI R3, RZ, 0x15, R3 ;  /* 0x00000015ff037819 */ /* 0x000fe80000011603 */
[----:B------:R-:W-:Y:S11]  /*7df0*/  LOP3.LUT P0, RZ, R3, 0x3, R86, 0x48, !PT ;  /* 0x0000000303ff7812 */ /* 0x000ff60007804856 */
[----:B------:R-:W-:Y:S02]  /*7e00*/  @!UPT UIADD3 URZ, UPT, UPT, URZ, URZ, URZ ;  /* 0x000000fffffff290 */ /* 0x000fe4000fffe0ff */
[----:B------:R-:W-:Y:S05]  /*7e10*/  @!P0 BRA `(.L_x_121) ;  /* 0x0000000000408947 */ /* 0x000fea0003800000 */
[----:B------:R-:W1:Y:S01]  /*7e20*/  LDCU.64 UR8, c[0x4][0x70] ;  /* 0x01000e00ff0877ac */ /* 0x000e620008000a00 */
[----:B------:R-:W-:Y:S01]  /*7e30*/  MOV R3, 0x0 ;  /* 0x0000000000037802 */ /* 0x000fe20000000f00 */
[----:B------:R-:W-:Y:S02]  /*7e40*/  HFMA2 R12, -RZ, RZ, 0, 5.9604644775390625e-08 ;  /* 0x00000001ff0c7431 */ /* 0x000fe400000001ff */
[----:B------:R-:W-:Y:S02]  /*7e50*/  IMAD.MOV.U32 R8, RZ, RZ, 0x192 ;  /* 0x00000192ff087424 */ /* 0x000fe400078e00ff */
[----:B------:R-:W-:Y:S01]  /*7e60*/  IMAD.MOV.U32 R13, RZ, RZ, RZ ;  /* 0x000000ffff0d7224 */ /* 0x000fe200078e00ff */
[----:B------:R-:W5:Y:S01]  /*7e70*/  LDCU.64 UR6, c[0x4][0x78] ;  /* 0x01000f00ff0677ac */ /* 0x000f620008000a00 */
[----:B------:R-:W2:Y:S01]  /*7e80*/  LDC.64 R2, c[0x4][R3] ;  /* 0x0100000003027b82 */ /* 0x000ea20000000a00 */
[----:B------:R-:W3:Y:S01]  /*7e90*/  LDCU.64 UR4, c[0x4][0x10] ;  /* 0x01000200ff0477ac */ /* 0x000ee20008000a00 */
[----:B-1----:R-:W-:Y:S01]  /*7ea0*/  MOV R5, UR9 ;  /* 0x0000000900057c02 */ /* 0x002fe20008000f00 */
[----:B------:R-:W-:Y:S01]  /*7eb0*/  IMAD.U32 R4, RZ, RZ, UR8 ;  /* 0x00000008ff047e24 */ /* 0x000fe2000f8e00ff */
[----:B-----5:R-:W-:Y:S01]  /*7ec0*/  MOV R7, UR7 ;  /* 0x0000000700077c02 */ /* 0x020fe20008000f00 */
[----:B------:R-:W-:Y:S01]  /*7ed0*/  IMAD.U32 R6, RZ, RZ, UR6 ;  /* 0x00000006ff067e24 */ /* 0x000fe2000f8e00ff */
[----:B---3--:R-:W-:Y:S01]  /*7ee0*/  MOV R11, UR5 ;  /* 0x00000005000b7c02 */ /* 0x008fe20008000f00 */
[----:B------:R-:W-:Y:S02]  /*7ef0*/  IMAD.U32 R10, RZ, RZ, UR4 ;  /* 0x00000004ff0a7e24 */ /* 0x000fe4000f8e00ff */
[----:B------:R-:W-:Y:S07]  /*7f00*/  LEPC R20, `(.L_x_121) ;  /* 0x000000001014794e */ /* 0x000fee0000000000 */
[----:B--2-4-:R-:W-:Y:S05]  /*7f10*/  CALL.ABS.NOINC R2 ;  /* 0x0000000002007343 */ /* 0x014fea0003c00000 */
.L_x_121:
[----:B------:R-:W-:Y:S05]  /*7f20*/  WARPSYNC.ALL ;  /* 0x0000000000007948 */ /* 0x000fea0003800000 */
[----:B------:R-:W-:Y:S01]  /*7f30*/  R2UR UR4, R39 ;  /* 0x00000000270472ca */ /* 0x000fe200000e0000 */
[--C-:B--2---:R-:W-:Y:S01]  /*7f40*/  HADD2.F32 R40, -RZ, R48.reuse.H0_H0 ;  /* 0x20000030ff287230 */ /* 0x104fe20000004100 */
[----:B------:R-:W-:Y:S01]  /*7f50*/  ISETP.NE.AND P6, PT, R98, RZ, PT ;  /* 0x000000ff6200720c */ /* 0x000fe20003fc5270 */
[----:B------:R-:W-:Y:S01]  /*7f60*/  HADD2.F32 R43, -RZ, R48.H1_H1 ;  /* 0x30000030ff2b7230 */ /* 0x000fe20000004100 */
[----:B------:R-:W-:Y:S01]  /*7f70*/  ISETP.NE.AND P0, PT, R97, RZ, PT ;  /* 0x000000ff6100720c */ /* 0x000fe20003f05270 */
[----:B------:R-:W-:Y:S01]  /*7f80*/  HADD2.F32 R42, -RZ, R49.H0_H0 ;  /* 0x20000031ff2a7230 */ /* 0x000fe20000004100 */
[----:B------:R-:W-:Y:S01]  /*7f90*/  MOV R63, UR45 ;  /* 0x0000002d003f7c02 */ /* 0x000fe20008000f00 */
[--C-:B------:R-:W-:Y:S01]  /*7fa0*/  HADD2.F32 R45, -RZ, R51.reuse.H0_H0 ;  /* 0x20000033ff2d7230 */ /* 0x100fe20000004100 */
[----:B------:R-:W-:Y:S01]  /*7fb0*/  BSSY.RECONVERGENT B0, `(.L_x_122) ;  /* 0x0000088000007945 */ /* 0x000fe20003800200 */
[----:B------:R-:W-:Y:S01]  /*7fc0*/  HADD2.F32 R44, -RZ, R51.H1_H1 ;  /* 0x30000033ff2c7230 */ /* 0x000fe20000004100 */
[----:B------:R-:W-:Y:S03]  /*7fd0*/  LEA R110, R46, UR44, 0x3 ;  /* 0x0000002c2e6e7c11 */ /* 0x000fe6000f8e18ff */
[----:B------:R-:W1:Y:S02]  /*7fe0*/  LDTM.16dp256bit.x8 R4, tmem[UR4+0x80] ;  /* 0x00008004000479ee */ /* 0x000e6400081a0000 */
[----:B------:R-:W-:Y:S02]  /*7ff0*/  @P6 LEA R63, R63, UR44, 0x3 ;  /* 0x0000002c3f3f6c11 */ /* 0x000fe4000f8e18ff */
[----:B------:R-:W-:Y:S02]  /*8000*/  @P6 SHF.L.U32 R109, R94, 0x1f, RZ ;  /* 0x0000001f5e6d6819 */ /* 0x000fe400000006ff */
[----:B------:R-:W-:Y:S04]  /*8010*/  @P6 IADD3 R63, PT, PT, R63, 0x60, RZ ;  /* 0x000000603f3f6810 */ /* 0x000fe80007ffe0ff */
[----:B------:R-:W-:Y:S01]  /*8020*/  @P6 PRMT R63, R108, 0x654, R63 ;  /* 0x000006546c3f6816 */ /* 0x000fe2000000003f */
[C---:B-1----:R-:W-:Y:S01]  /*8030*/  FMUL R0, R38.reuse, R4 ;  /* 0x0000000426007220 */ /* 0x042fe20000400000 */
[C---:B------:R-:W-:Y:S01]  /*8040*/  FMUL R2, R38.reuse, R5 ;  /* 0x0000000526027220 */ /* 0x040fe20000400000 */
        /* <DEDUP_REMOVED lines=9> */
[----:B---3--:R-:W-:Y:S01]  /*80e0*/  F2FP.F16.F32.PACK_AB R68, R2, R0 ;  /* 0x000000000244723e */ /* 0x008fe200000000ff */
[C---:B------:R-:W-:Y:S01]  /*80f0*/  FFMA R7, R41.reuse, R40, R7 ;  /* 0x0000002829077223 */ /* 0x040fe20000000007 */
[----:B------:R-:W-:Y:S01]  /*8100*/  FFMA R4, R41, R43, R4 ;  /* 0x0000002b29047223 */ /* 0x000fe20000000004 */
[C---:B------:R-:W-:Y:S01]  /*8110*/  FMUL R5, R38.reuse, R9 ;  /* 0x0000000926057220 */ /* 0x040fe20000400000 */
[C---:B------:R-:W-:Y:S01]  /*8120*/  FMUL R6, R38.reuse, R10 ;  /* 0x0000000a26067220 */ /* 0x040fe20000400000 */
[C---:B------:R-:W-:Y:S01]  /*8130*/  FMUL R11, R38.reuse, R11 ;  /* 0x0000000b260b7220 */ /* 0x040fe20000400000 */
[--C-:B----4-:R-:W-:Y:S01]  /*8140*/  HADD2.F32 R40, -RZ, R56.reuse.H0_H0 ;  /* 0x20000038ff287230 */ /* 0x110fe20000004100 */
[----:B------:R-:W-:Y:S01]  /*8150*/  F2FP.F16.F32.PACK_AB R69, R7, R3 ;  /* 0x000000030745723e */ /* 0x000fe200000000ff */
[C---:B------:R-:W-:Y:S01]  /*8160*/  FFMA R5, R41.reuse, R42, R5 ;  /* 0x0000002a29057223 */ /* 0x040fe20000000005 */
[C---:B------:R-:W-:Y:S01]  /*8170*/  FFMA R6, R41.reuse, R45, R6 ;  /* 0x0000002d29067223 */ /* 0x040fe20000000006 */
[----:B------:R-:W-:Y:S01]  /*8180*/  FFMA R11, R41, R44, R11 ;  /* 0x0000002c290b7223 */ /* 0x000fe2000000000b */
[C---:B------:R-:W-:Y:S01]  /*8190*/  FMUL R8, R38.reuse, R12 ;  /* 0x0000000c26087220 */ /* 0x040fe20000400000 */
[----:B------:R-:W-:Y:S01]  /*81a0*/  HADD2.F32 R42, -RZ, R56.H1_H1 ;  /* 0x30000038ff2a7230 */ /* 0x000fe20000004100 */
[----:B------:R-:W-:Y:S01]  /*81b0*/  F2FP.F16.F32.PACK_AB R70, R5, R4 ;  /* 0x000000040546723e */ /* 0x000fe200000000ff */
[C---:B------:R-:W-:Y:S01]  /*81c0*/  FMUL R9, R38.reuse, R13 ;  /* 0x0000000d26097220 */ /* 0x040fe20000400000 */
[----:B------:R-:W-:Y:S01]  /*81d0*/  F2FP.F16.F32.PACK_AB R71, R11, R6 ;  /* 0x000000060b47723e */ /* 0x000fe200000000ff */
[C---:B------:R-:W-:Y:S01]  /*81e0*/  FFMA R8, R41.reuse, R40, R8 ;  /* 0x0000002829087223 */ /* 0x040fe20000000008 */
[--C-:B------:R-:W-:Y:S02]  /*81f0*/  HADD2.F32 R43, -RZ, R57.reuse.H0_H0 ;  /* 0x20000039ff2b7230 */ /* 0x100fe40000004100 */
[----:B------:R-:W-:Y:S01]  /*8200*/  FFMA R9, R41, R42, R9 ;  /* 0x0000002a29097223 */ /* 0x000fe20000000009 */
[C---:B------:R-:W-:Y:S01]  /*8210*/  FMUL R10, R38.reuse, R14 ;  /* 0x0000000e260a7220 */ /* 0x040fe20000400000 */
[----:B------:R-:W-:Y:S01]  /*8220*/  HADD2.F32 R40, -RZ, R57.H1_H1 ;  /* 0x30000039ff287230 */ /* 0x000fe20000004100 */
[----:B------:R1:W-:Y:S01]  /*8230*/  STSM.16.M88.4 [R100+0x4400], R68 ;  /* 0x0044004464007844 */ /* 0x0003e20000000200 */
[C---:B------:R-:W-:Y:S01]  /*8240*/  FMUL R15, R38.reuse, R15 ;  /* 0x0000000f260f7220 */ /* 0x040fe20000400000 */
[----:B------:R-:W-:Y:S01]  /*8250*/  F2FP.F16.F32.PACK_AB R52, R9, R8 ;  /* 0x000000080934723e */ /* 0x000fe200000000ff */
[C---:B------:R-:W-:Y:S01]  /*8260*/  FFMA R10, R41.reuse, R43, R10 ;  /* 0x0000002b290a7223 */ /* 0x040fe2000000000a */
[--C-:B------:R-:W-:Y:S02]  /*8270*/  HADD2.F32 R42, -RZ, R58.reuse.H0_H0 ;  /* 0x2000003aff2a7230 */ /* 0x100fe40000004100 */
        /* <DEDUP_REMOVED lines=26> */
[----:B-1----:R-:W-:Y:S01]  /*8420*/  F2FP.F16.F32.PACK_AB R68, R17, R16 ;  /* 0x000000101144723e */ /* 0x002fe200000000ff */
        /* <DEDUP_REMOVED lines=45> */
[----:B------:R-:W-:Y:S05]  /*8700*/  F2FP.F16.F32.PACK_AB R107, R35, R30 ;  /* 0x0000001e236b723e */ /* 0x000fea00000000ff */
        /* <DEDUP_REMOVED lines=18> */
.L_x_123:
[----:B------:R-:W-:Y:S05]  /*8830*/  BSYNC.RECONVERGENT B0 ;  /* 0x0000000000007941 */ /* 0x000fea0003800200 */
.L_x_122:
[----:B------:R-:W-:Y:S01]  /*8840*/  BAR.SYNC.DEFER_BLOCKING 0x1, 0x80 ;  /* 0x0042000000007b1d */ /* 0x000fe20000010000 */
[----:B------:R-:W-:Y:S04]  /*8850*/  UIADD3 UR4, UPT, UPT, UR45, 0x1, URZ ;  /* 0x000000012d047890 */ /* 0x000fe8000fffe0ff */
[----:B------:R-:W-:Y:S04]  /*8860*/  UISETP.NE.AND UP0, UPT, UR4, 0x4, UPT ;  /* 0x000000040400788c */ /* 0x000fe8000bf05270 */
[----:B------:R-:W-:Y:S01]  /*8870*/  USEL UR46, UR4, URZ, UP0 ;  /* 0x000000ff042e7287 */ /* 0x000fe20008000000 */
[----:B------:R1:W-:Y:S01]  /*8880*/  @P6 SYNCS.ARRIVE.TRANS64.RED.A1T0 RZ, [R63+URZ], RZ ;  /* 0x000000ff3fff69a7 */ /* 0x0003e200081004ff */
[----:B------:R-:W-:Y:S01]  /*8890*/  BSSY B1, `(.L_x_124) ;  /* 0x0000018000017945 */ /* 0x000fe20003800000 */
[----:B------:R-:W3:Y:S02]  /*88a0*/  @P6 SYNCS.PHASECHK.TRANS64.TRYWAIT P0, [R110+URZ+0x40], R109 ;  /* 0x0000406d6e0065a7 */ /* 0x000ee400080011ff */
[----:B---3--:R-:W-:Y:S01]  /*88b0*/  @P6 SEL R60, RZ, 0x1, !P0 ;  /* 0x00000001ff3c6807 */ /* 0x008fe20004000000 */
        /* <DEDUP_REMOVED lines=12> */
.L_x_127:
[----:B------:R-:W-:Y:S05]  /*8980*/  BSYNC B0 ;  /* 0x0000000000007941 */ /* 0x000fea0003800000 */
.L_x_126:
[----:B------:R-:W-:Y:S11]  /*8990*/  ISETP.NE.AND P0, PT, R61, RZ, PT ;  /* 0x000000ff3d00720c */ /* 0x000ff60003f05270 */
[----:B------:R-:W-:Y:S02]  /*89a0*/  @!UPT UIADD3 URZ, UPT, UPT, URZ, URZ, URZ ;  /* 0x000000fffffff290 */ /* 0x000fe4000fffe0ff */
[----:B------:R-:W-:Y:S01]  /*89b0*/  @P0 IADD3 R2, PT, PT, R95, R62, RZ ;  /* 0x0000003e5f020210 */ /* 0x000fe20007ffe0ff */
[----:B------:R-:W-:Y:S05]  /*89c0*/  @P0 WARPSYNC.ALL ;  /* 0x0000000000000948 */ /* 0x000fea0003800000 */
[----:B------:R3:W4:Y:S04]  /*89d0*/  @P0 LDSM.16.M88.4 R48, [R46+UR44+0x400] ;  /* 0x0004002c2e30083b */ /* 0x0007280008000200 */
[----:B------:R3:W1:Y:S04]  /*89e0*/  @P0 LDSM.16.M88.4 R56, [R0+0x400] ;  /* 0x000400000038083b */ /* 0x0006680000000200 */
[----:B------:R3:W1:Y:S04]  /*89f0*/  @P0 LDSM.16.M88.4 R64, [R62+0x400] ;  /* 0x000400003e40083b */ /* 0x0006680000000200 */
[----:B------:R3:W1:Y:S02]  /*8a00*/  @P0 LDSM.16.M88.4 R72, [R2+0x400] ;  /* 0x000400000248083b */ /* 0x0006640000000200 */
.L_x_125:
[----:B------:R-:W-:Y:S05]  /*8a10*/  BSYNC B1 ;  /* 0x0000000000017941 */ /* 0x000fea0003800000 */
.L_x_124:
        /* <DEDUP_REMOVED lines=11> */
[----:B---3--:R-:W3:Y:S01]  /*8ad0*/  LDC.64 R2, c[0x4][R3] ;  /* 0x0100000003027b82 */ /* 0x008ee20000000a00 */
[----:B------:R-:W2:Y:S01]  /*8ae0*/  LDCU.64 UR4, c[0x4][0x10] ;  /* 0x01000200ff0477ac */ /* 0x000ea20008000a00 */
[----:B-1----:R-:W-:Y:S01]  /*8af0*/  MOV R5, UR9 ;  /* 0x0000000900057c02 */ /* 0x002fe20008000f00 */
[----:B------:R-:W-:Y:S01]  /*8b00*/  IMAD.U32 R4, RZ, RZ, UR8 ;  /* 0x00000008ff047e24 */ /* 0x000fe2000f8e00ff */
[----:B-----5:R-:W-:Y:S01]  /*8b10*/  MOV R7, UR7 ;  /* 0x0000000700077c02 */ /* 0x020fe20008000f00 */
[----:B------:R-:W-:Y:S01]  /*8b20*/  IMAD.U32 R6, RZ, RZ, UR6 ;  /* 0x00000006ff067e24 */ /* 0x000fe2000f8e00ff */
[----:B--2---:R-:W-:Y:S01]  /*8b30*/  MOV R11, UR5 ;  /* 0x00000005000b7c02 */ /* 0x004fe20008000f00 */
[----:B------:R-:W-:Y:S02]  /*8b40*/  IMAD.U32 R10, RZ, RZ, UR4 ;  /* 0x00000004ff0a7e24 */ /* 0x000fe4000f8e00ff */
[----:B------:R-:W-:Y:S07]  /*8b50*/  LEPC R20, `(.L_x_129) ;  /* 0x000000001014794e */ /* 0x000fee0000000000 */
[----:B---34-:R-:W-:Y:S05]  /*8b60*/  CALL.ABS.NOINC R2 ;  /* 0x0000000002007343 */ /* 0x018fea0003c00000 */
.L_x_129:
[----:B------:R-:W-:Y:S01]  /*8b70*/  ISETP.NE.AND P0, PT, R97, RZ, PT ;  /* 0x000000ff6100720c */ /* 0x000fe20003f05270 */
[----:B------:R-:W-:Y:S05]  /*8b80*/  WARPSYNC.ALL ;  /* 0x0000000000007948 */ /* 0x000fea0003800000 */
[----:B------:R-:W-:Y:S01]  /*8b90*/  R2UR UR4, R39 ;  /* 0x00000000270472ca */ /* 0x000fe200000e0000 */
[--C-:B----4-:R-:W-:Y:S01]  /*8ba0*/  HADD2.F32 R40, -RZ, R48.reuse.H0_H0 ;  /* 0x20000030ff287230 */ /* 0x110fe20000004100 */
[----:B------:R-:W1:Y:S01]  /*8bb0*/  S2UR UR6, SR_CgaCtaId ;  /* 0x00000000000679c3 */ /* 0x000e620000008800 */
[----:B------:R-:W-:Y:S01]  /*8bc0*/  HADD2.F32 R42, -RZ, R48.H1_H1 ;  /* 0x30000030ff2a7230 */ /* 0x000fe20000004100 */
[----:B------:R-:W-:Y:S01]  /*8bd0*/  R2UR UR5, R101 ;  /* 0x00000000650572ca */ /* 0x000fe200000e0000 */
[--C-:B------:R-:W-:Y:S01]  /*8be0*/  HADD2.F32 R43, -RZ, R49.reuse.H0_H0 ;  /* 0x20000031ff2b7230 */ /* 0x100fe20000004100 */
[----:B------:R-:W-:Y:S01]  /*8bf0*/  BSSY.RECONVERGENT B0, `(.L_x_130) ;  /* 0x0000088000007945 */ /* 0x000fe20003800200 */
[----:B------:R-:W-:Y:S02]  /*8c00*/  HADD2.F32 R44, -RZ, R49.H1_H1 ;  /* 0x30000031ff2c7230 */ /* 0x000fe40000004100 */
[--C-:B------:R-:W-:Y:S02]  /*8c10*/  HADD2.F32 R45, -RZ, R50.reuse.H0_H0 ;  /* 0x20000032ff2d7230 */ /* 0x100fe40000004100 */
[----:B---3--:R-:W-:Y:S02]  /*8c20*/  HADD2.F32 R46, -RZ, R50.H1_H1 ;  /* 0x30000032ff2e7230 */ /* 0x008fe40000004100 */
[----:B------:R-:W3:Y:S01]  /*8c30*/  LDTM.16dp256bit.x8 R4, tmem[UR4+0xc0] ;  /* 0x0000c004000479ee */ /* 0x000ee200081a0000 */
[----:B------:R-:W-:Y:S01]  /*8c40*/  NOP ;  /* 0x0000000000007918 */ /* 0x000fe20000000000 */
[--C-:B------:R-:W-:Y:S02]  /*8c50*/  HADD2.F32 R47, -RZ, R51.reuse.H0_H0 ;  /* 0x20000033ff2f7230 */ /* 0x100fe40000004100 */
[----:B------:R-:W-:Y:S01]  /*8c60*/  UIADD3 UR4, UPT, UPT, UR5, 0xd0, URZ ;  /* 0x000000d005047890 */ /* 0x000fe2000fffe0ff */
[----:B------:R-:W-:Y:S02]  /*8c70*/  HADD2.F32 R49, -RZ, R51.H1_H1 ;  /* 0x30000033ff317230 */ /* 0x000fe40000004100 */
[--C-:B------:R-:W-:Y:S02]  /*8c80*/  HADD2.F32 R48, -RZ, R56.reuse.H0_H0 ;  /* 0x20000038ff307230 */ /* 0x100fe40000004100 */
[----:B------:R-:W-:Y:S02]  /*8c90*/  HADD2.F32 R51, -RZ, R56.H1_H1 ;  /* 0x30000038ff337230 */ /* 0x000fe40000004100 */
[--C-:B------:R-:W-:Y:S02]  /*8ca0*/  HADD2.F32 R50, -RZ, R57.reuse.H0_H0 ;  /* 0x20000039ff327230 */ /* 0x100fe40000004100 */
[----:B--2---:R-:W-:Y:S02]  /*8cb0*/  HADD2.F32 R52, -RZ, R57.H1_H1 ;  /* 0x30000039ff347230 */ /* 0x004fe40000004100 */
[--C-:B------:R-:W-:Y:S02]  /*8cc0*/  HADD2.F32 R53, -RZ, R58.reuse.H0_H0 ;  /* 0x2000003aff357230 */ /* 0x100fe40000004100 */
[----:B------:R-:W-:Y:S02]  /*8cd0*/  HADD2.F32 R54, -RZ, R58.H1_H1 ;  /* 0x3000003aff367230 */ /* 0x000fe40000004100 */
[--C-:B------:R-:W-:Y:S02]  /*8ce0*/  HADD2.F32 R55, -RZ, R59.reuse.H0_H0 ;  /* 0x2000003bff377230 */ /* 0x100fe40000004100 */
[----:B------:R-:W-:Y:S02]  /*8cf0*/  HADD2.F32 R56, -RZ, R59.H1_H1 ;  /* 0x3000003bff387230 */ /* 0x000fe40000004100 */
[--C-:B------:R-:W-:Y:S01]  /*8d00*/  HADD2.F32 R57, -RZ, R64.reuse.H0_H0 ;  /* 0x20000040ff397230 */ /* 0x100fe20000004100 */
[----:B-1----:R-:W-:Y:S01]  /*8d10*/  UPRMT UR4, UR6, 0x654, UR4 ;  /* 0x0000065406047896 */ /* 0x002fe20008000004 */
[C---:B---3--:R-:W-:Y:S01]  /*8d20*/  FMUL R4, R38.reuse, R4 ;  /* 0x0000000426047220 */ /* 0x048fe20000400000 */
[C---:B------:R-:W-:Y:S01]  /*8d30*/  FMUL R5, R38.reuse, R5 ;  /* 0x0000000526057220 */ /* 0x040fe20000400000 */
[C---:B------:R-:W-:Y:S01]  /*8d40*/  FMUL R6, R38.reuse, R6 ;  /* 0x0000000626067220 */ /* 0x040fe20000400000 */
[C---:B------:R-:W-:Y:S01]  /*8d50*/  FMUL R7, R38.reuse, R7 ;  /* 0x0000000726077220 */ /* 0x040fe20000400000 */
[C---:B------:R-:W-:Y:S01]  /*8d60*/  FFMA R4, R41.reuse, R40, R4 ;  /* 0x0000002829047223 */ /* 0x040fe20000000004 */
[C---:B------:R-:W-:Y:S01]  /*8d70*/  FFMA R5, R41.reuse, R42, R5 ;  /* 0x0000002a29057223 */ /* 0x040fe20000000005 */
[C---:B------:R-:W-:Y:S01]  /*8d80*/  FFMA R6, R41.reuse, R43, R6 ;  /* 0x0000002b29067223 */ /* 0x040fe20000000006 */
[----:B------:R-:W-:Y:S01]  /*8d90*/  FFMA R7, R41, R44, R7 ;  /* 0x0000002c29077223 */ /* 0x000fe20000000007 */
[----:B------:R-:W-:Y:S01]  /*8da0*/  SYNCS.ARRIVE.TRANS64.RED.A1T0 RZ, [UR4], RZ ;  /* 0x000000ffffff79a7 */ /* 0x000fe20008100404 */
[C---:B------:R-:W-:Y:S01]  /*8db0*/  FMUL R8, R38.reuse, R8 ;  /* 0x0000000826087220 */ /* 0x040fe20000400000 */
[----:B------:R-:W-:Y:S01]  /*8dc0*/  F2FP.F16.F32.PACK_AB R104, R5, R4 ;  /* 0x000000040568723e */ /* 0x000fe200000000ff */
[C---:B------:R-:W-:Y:S01]  /*8dd0*/  FMUL R9, R38.reuse, R9 ;  /* 0x0000000926097220 */ /* 0x040fe20000400000 */
[----:B------:R-:W-:Y:S01]  /*8de0*/  F2FP.F16.F32.PACK_AB R105, R7, R6 ;  /* 0x000000060769723e */ /* 0x000fe200000000ff */
[C---:B------:R-:W-:Y:S01]  /*8df0*/  FFMA R8, R41.reuse, R45, R8 ;  /* 0x0000002d29087223 */ /* 0x040fe20000000008 */
[C---:B------:R-:W-:Y:S01]  /*8e00*/  FMUL R0, R38.reuse, R10 ;  /* 0x0000000a26007220 */ /* 0x040fe20000400000 */
[C---:B------:R-:W-:Y:S01]  /*8e10*/  FFMA R9, R41.reuse, R46, R9 ;  /* 0x0000002e29097223 */ /* 0x040fe20000000009 */
[C---:B------:R-:W-:Y:S01]  /*8e20*/  FMUL R2, R38.reuse, R11 ;  /* 0x0000000b26027220 */ /* 0x040fe20000400000 */
[C---:B------:R-:W-:Y:S01]  /*8e30*/  FMUL R3, R38.reuse, R12 ;  /* 0x0000000c26037220 */ /* 0x040fe20000400000 */
[----:B------:R-:W-:Y:S01]  /*8e40*/  FFMA R0, R41, R47, R0 ;  /* 0x0000002f29007223 */ /* 0x000fe20000000000 */
[C---:B------:R-:W-:Y:S01]  /*8e50*/  FMUL R10, R38.reuse, R13 ;  /* 0x0000000d260a7220 */ /* 0x040fe20000400000 */
[----:B------:R-:W-:Y:S01]  /*8e60*/  F2FP.F16.F32.PACK_AB R106, R9, R8 ;  /* 0x00000008096a723e */ /* 0x000fe200000000ff */
[C---:B------:R-:W-:Y:S01]  /*8e70*/  FFMA R2, R41.reuse, R49, R2 ;  /* 0x0000003129027223 */ /* 0x040fe20000000002 */
[C---:B------:R-:W-:Y:S01]  /*8e80*/  FFMA R3, R41.reuse, R48, R3 ;  /* 0x0000003029037223 */ /* 0x040fe20000000003 */
[C---:B------:R-:W-:Y:S01]  /*8e90*/  FFMA R10, R41.reuse, R51, R10 ;  /* 0x00000033290a7223 */ /* 0x040fe2000000000a */
[C---:B------:R-:W-:Y:S01]  /*8ea0*/  FMUL R11, R38.reuse, R14 ;  /* 0x0000000e260b7220 */ /* 0x040fe20000400000 */
[----:B------:R-:W-:Y:S01]  /*8eb0*/  FMUL R15, R38, R15 ;  /* 0x0000000f260f7220 */ /* 0x000fe20000400000 */
[----:B------:R-:W-:Y:S01]  /*8ec0*/  F2FP.F16.F32.PACK_AB R107, R2, R0 ;  /* 0x00000000026b723e */ /* 0x000fe200000000ff */
[----:B------:R-:W-:Y:S01]  /*8ed0*/  FMUL R12, R38, R16 ;  /* 0x00000010260c7220 */ /* 0x000fe20000400000 */
[----:B------:R-:W-:Y:S01]  /*8ee0*/  F2FP.F16.F32.PACK_AB R112, R10, R3 ;  /* 0x000000030a70723e */ /* 0x000fe200000000ff */
[C---:B------:R-:W-:Y:S01]  /*8ef0*/  FFMA R11, R41.reuse, R50, R11 ;  /* 0x00000032290b7223 */ /* 0x040fe2000000000b */
[C---:B------:R-:W-:Y:S01]  /*8f00*/  FFMA R15, R41.reuse, R52, R15 ;  /* 0x00000034290f7223 */ /* 0x040fe2000000000f */
[----:B------:R1:W-:Y:S01]  /*8f10*/  STSM.16.M88.4 [R100+0x6400], R104 ;  /* 0x0064006864007844 */ /* 0x0003e20000000200 */
[----:B------:R-:W-:Y:S01]  /*8f20*/  FFMA R12, R41, R53, R12 ;  /* 0x00000035290c7223 */ /* 0x000fe2000000000c */
[C---:B------:R-:W-:Y:S01]  /*8f30*/  FMUL R13, R38.reuse, R17 ;  /* 0x00000011260d7220 */ /* 0x040fe20000400000 */
[C---:B------:R-:W-:Y:S01]  /*8f40*/  FMUL R14, R38.reuse, R18 ;  /* 0x00000012260e7220 */ /* 0x040fe20000400000 */
[----:B------:R-:W-:Y:S01]  /*8f50*/  F2FP.F16.F32.PACK_AB R113, R15, R11 ;  /* 0x0000000b0f71723e */ /* 0x000fe200000000ff */
[C---:B------:R-:W-:Y:S01]  /*8f60*/  FMUL R19, R38.reuse, R19 ;  /* 0x0000001326137220 */ /* 0x040fe20000400000 */
[C---:B------:R-:W-:Y:S01]  /*8f70*/  FFMA R13, R41.reuse, R54, R13 ;  /* 0x00000036290d7223 */ /* 0x040fe2000000000d */
[C---:B------:R-:W-:Y:S01]  /*8f80*/  FFMA R14, R41.reuse, R55, R14 ;  /* 0x00000037290e7223 */ /* 0x040fe2000000000e */
[----:B------:R-:W-:Y:S02]  /*8f90*/  HADD2.F32 R58, -RZ, R64.H1_H1 ;  /* 0x30000040ff3a7230 */ /* 0x000fe40000004100 */
[----:B------:R-:W-:Y:S01]  /*8fa0*/  FFMA R19, R41, R56, R19 ;  /* 0x0000003829137223 */ /* 0x000fe20000000013 */
[C---:B------:R-:W-:Y:S01]  /*8fb0*/  FMUL R16, R38.reuse, R20 ;  /* 0x0000001426107220 */ /* 0x040fe20000400000 */
[----:B------:R-:W-:Y:S01]  /*8fc0*/  F2FP.F16.F32.PACK_AB R114, R13, R12 ;  /* 0x0000000c0d72723e */ /* 0x000fe200000000ff */
[--C-:B------:R-:W-:Y:S02]  /*8fd0*/  HADD2.F32 R59, -RZ, R65.reuse.H0_H0 ;  /* 0x20000041ff3b7230 */ /* 0x100fe40000004100 */
[C---:B------:R-:W-:Y:S01]  /*8fe0*/  FMUL R17, R38.reuse, R21 ;  /* 0x0000001526117220 */ /* 0x040fe20000400000 */
[----:B------:R-:W-:Y:S01]  /*8ff0*/  F2FP.F16.F32.PACK_AB R115, R19, R14 ;  /* 0x0000000e1373723e */ /* 0x000fe200000000ff */
[C---:B------:R-:W-:Y:S01]  /*9000*/  FFMA R16, R41.reuse, R57, R16 ;  /* 0x0000003929107223 */ /* 0x040fe20000000010 */
[----:B------:R-:W-:Y:S02]  /*9010*/  HADD2.F32 R60, -RZ, R65.H1_H1 ;  /* 0x30000041ff3c7230 */ /* 0x000fe40000004100 */
[----:B------:R-:W-:Y:S01]  /*9020*/  FFMA R17, R41, R58, R17 ;  /* 0x0000003a29117223 */ /* 0x000fe20000000011 */
[C---:B------:R-:W-:Y:S01]  /*9030*/  FMUL R18, R38.reuse, R22 ;  /* 0x0000001626127220 */ /* 0x040fe20000400000 */
[----:B------:R1:W-:Y:S01]  /*9040*/  STSM.16.M88.4 [R99+0x6400], R112 ;  /* 0x0064007063007844 */ /* 0x0003e20000000200 */
[--C-:B------:R-:W-:Y:S02]  /*9050*/  HADD2.F32 R61, -RZ, R66.reuse.H0_H0 ;  /* 0x20000042ff3d7230 */ /* 0x100fe40000004100 */
[C---:B------:R-:W-:Y:S01]  /*9060*/  FMUL R23, R38.reuse, R23 ;  /* 0x0000001726177220 */ /* 0x040fe20000400000 */
[----:B------:R-:W-:Y:S01]  /*9070*/  F2FP.F16.F32.PACK_AB R116, R17, R16 ;  /* 0x000000101174723e */ /* 0x000fe200000000ff */
[C---:B------:R-:W-:Y:S01]  /*9080*/  FFMA R18, R41.reuse, R59, R18 ;  /* 0x0000003b29127223 */ /* 0x040fe20000000012 */
[----:B------:R-:W-:Y:S02]  /*9090*/  HADD2.F32 R62, -RZ, R66.H1_H1 ;  /* 0x30000042ff3e7230 */ /* 0x000fe40000004100 */
[----:B------:R-:W-:Y:S01]  /*90a0*/  FFMA R23, R41, R60, R23 ;  /* 0x0000003c29177223 */ /* 0x000fe20000000017 */
[C---:B------:R-:W-:Y:S01]  /*90b0*/  FMUL R20, R38.reuse, R24 ;  /* 0x0000001826147220 */ /* 0x040fe20000400000 */
[--C-:B------:R-:W-:Y:S02]  /*90c0*/  HADD2.F32 R63, -RZ, R67.reuse.H0_H0 ;  /* 0x20000043ff3f7230 */ /* 0x100fe40000004100 */
[C---:B------:R-:W-:Y:S01]  /*90d0*/  FMUL R21, R38.reuse, R25 ;  /* 0x0000001926157220 */ /* 0x040fe20000400000 */
[----:B------:R-:W-:Y:S01]  /*90e0*/  HADD2.F32 R64, -RZ, R67.H1_H1 ;  /* 0x30000043ff407230 */ /* 0x000fe20000004100 */
[----:B------:R-:W-:Y:S01]  /*90f0*/  F2FP.F16.F32.PACK_AB R117, R23, R18 ;  /* 0x000000121775723e */ /* 0x000fe200000000ff */
[C---:B------:R-:W-:Y:S01]  /*9100*/  FFMA R20, R41.reuse, R61, R20 ;  /* 0x0000003d29147223 */ /* 0x040fe20000000014 */
        /* <DEDUP_REMOVED lines=8> */
[C---:B------:R-:W-:Y:S01]  /*9190*/  FFMA R22, R41.reuse, R63, R22 ;  /* 0x0000003f29167223 */ /* 0x040fe20000000016 */
[----:B------:R-:W-:Y:S02]  /*91a0*/  HADD2.F32 R68, -RZ, R73.H1_H1 ;  /* 0x30000049ff447230 */ /* 0x000fe40000004100 */
[C---:B------:R-:W-:Y:S01]  /*91b0*/  FMUL R26, R38.reuse, R30 ;  /* 0x0000001e261a7220 */ /* 0x040fe20000400000 */
[C---:B------:R-:W-:Y:S01]  /*91c0*/  FFMA R27, R41.reuse, R64, R27 ;  /* 0x00000040291b7223 */ /* 0x040fe2000000001b */
        /* <DEDUP_REMOVED lines=41> */
[----:B--2---:R-:W-:Y:S04]  /*9460*/  DEPBAR.LE SB0, 0x1 ;  /* 0x000080400000791a */ /* 0x004fe80000000000 */
.L_x_131:
[----:B------:R-:W-:Y:S05]  /*9470*/  BSYNC.RECONVERGENT B0 ;  /* 0x0000000000007941 */ /* 0x000fea0003800200 */
.L_x_130:
[----:B------:R-:W-:Y:S01]  /*9480*/  BAR.SYNC.DEFER_BLOCKING 0x1, 0x80 ;  /* 0x0042000000007b1d */ /* 0x000fe20000010000 */
[----:B------:R-:W-:Y:S01]  /*9490*/  UISETP.NE.AND UP0, UPT, UR47, -0x4, UPT ;  /* 0xfffffffc2f00788c */ /* 0x000fe2000bf05270 */
[----:B------:R-:W-:Y:S08]  /*94a0*/  IADD3 R0, PT, PT, R36, 0x1, RZ ;  /* 0x0000000124007810 */ /* 0x000ff00007ffe0ff */
[----:B------:R-:W-:Y:S05]  /*94b0*/  BRA.U !UP0, `(.L_x_132) ;  /* 0x0000000108247547 */ /* 0x000fea000b800000 */
[----:B------:R-:W-:Y:S01]  /*94c0*/  ISETP.NE.AND P0, PT, R98, RZ, PT ;  /* 0x000000ff6200720c */ /* 0x000fe20003f05270 */
[----:B------:R-:W-:Y:S01]  /*94d0*/  IMAD.U32 R2, RZ, RZ, UR46 ;  /* 0x0000002eff027e24 */ /* 0x000fe2000f8e00ff */
[----:B------:R-:W-:Y:S04]  /*94e0*/  UIADD3 UR4, UPT, UPT, UR46, 0x1, URZ ;  /* 0x000000012e047890 */ /* 0x000fe8000fffe0ff */
[----:B------:R-:W-:Y:S04]  /*94f0*/  UISETP.NE.AND UP0, UPT, UR4, 0x4, UPT ;  /* 0x000000040400788c */ /* 0x000fe8000bf05270 */
[----:B------:R-:W-:Y:S03]  /*9500*/  USEL UR46, UR4, URZ, UP0 ;  /* 0x000000ff042e7287 */ /* 0x000fe60008000000 */
[----:B------:R-:W-:Y:S05]  /*9510*/  @P0 LEA R2, R2, UR44, 0x3 ;  /* 0x0000002c02020c11 */ /* 0x000fea000f8e18ff */
[----:B------:R-:W-:Y:S05]  /*9520*/  @P0 VIADD R3, R2, 0x60 ;  /* 0x0000006002030836 */ /* 0x000fea0000000000 */
[----:B------:R-:W-:Y:S04]  /*9530*/  @P0 PRMT R3, R108, 0x654, R3 ;  /* 0x000006546c030816 */ /* 0x000fe80000000003 */
[----:B------:R2:W-:Y:S03]  /*9540*/  @P0 SYNCS.ARRIVE.TRANS64.RED.A1T0 RZ, [R3+URZ], RZ ;  /* 0x000000ff03ff09a7 */ /* 0x0005e600081004ff */
.L_x_132:
[----:B------:R-:W-:Y:S01]  /*9550*/  R2UR UR5, R87 ;  /* 0x00000000570572ca */ /* 0x000fe200000e0000 */
[----:B------:R-:W-:Y:S01]  /*9560*/  UISETP.NE.AND UP0, UPT, UR61, URZ, UPT ;  /* 0x000000ff3d00728c */ /* 0x000fe2000bf05270 */
[----:B------:R-:W-:Y:S01]  /*9570*/  R2UR UR4, R88 ;  /* 0x00000000580472ca */ /* 0x000fe200000e0000 */
[----:B------:R-:W-:Y:S01]  /*9580*/  UIADD3 UR47, UPT, UPT, UR47, 0x4, URZ ;  /* 0x000000042f2f7890 */ /* 0x000fe2000fffe0ff */
[----:B------:R-:W-:Y:S01]  /*9590*/  ISETP.NE.AND P0, PT, R91, 0x2, PT ;  /* 0x000000025b00780c */ /* 0x000fe20003f05270 */
[----:B------:R-:W-:Y:S01]  /*95a0*/  UMOV UR36, UR60 ;  /* 0x0000003c00247c82 */ /* 0x000fe20008000000 */
[----:B------:R-:W-:Y:S02]  /*95b0*/  ISETP.NE.AND P1, PT, R0, 0x4, PT ;  /* 0x000000040000780c */ /* 0x000fe40003f25270 */
[----:B--2---:R-:W-:Y:S02]  /*95c0*/  SEL R3, RZ, 0x1, P0 ;  /* 0x00000001ff037807 */ /* 0x004fe40000000000 */
[----:B------:R-:W-:Y:S02]  /*95d0*/  SEL R2, RZ, 0x1, P1 ;  /* 0x00000001ff027807 */ /* 0x000fe40000800000 */
[----:B------:R-:W-:Y:S01]  /*95e0*/  LOP3.LUT R92, R92, R3, RZ, 0x3c, !PT ;  /* 0x000000035c5c7212 */ /* 0x000fe200078e3cff */
[----:B------:R-:W-:Y:S01]  /*95f0*/  UIADD3 UR20, UPT, UPT, UR37, UR5, URZ ;  /* 0x0000000525147290 */ /* 0x000fe2000fffe0ff */
[----:B------:R-:W-:Y:S01]  /*9600*/  LOP3.LUT R93, R93, R2, RZ, 0x3c, !PT ;  /* 0x000000025d5d7212 */ /* 0x000fe200078e3cff */
[----:B------:R-:W-:Y:S01]  /*9610*/  UIADD3 UR16, UPT, UPT, UR38, UR4, URZ ;  /* 0x0000000426107290 */ /* 0x000fe2000fffe0ff */
[----:B------:R-:W-:Y:S02]  /*9620*/  SEL R91, R91, RZ, P0 ;  /* 0x000000ff5b5b7207 */ /* 0x000fe40000000000 */
[----:B------:R-:W-:Y:S01]  /*9630*/  SEL R36, R0, RZ, P1 ;  /* 0x000000ff00247207 */ /* 0x000fe20000800000 */
[----:B------:R-:W-:Y:S08]  /*9640*/  BRA.U UP0, `(.L_x_133) ;  /* 0xffffffbd00b87547 */ /* 0x000ff0000b83ffff */
[----:B------:R-:W2:Y:S01]  /*9650*/  LDCU.64 UR4, c[0x0][0x888] ;  /* 0x00011100ff0477ac */ /* 0x000ea20008000a00 */
[----:B------:R-:W3:Y:S01]  /*9660*/  LDCU.64 UR6, c[0x0][0x890] ;  /* 0x00011200ff0677ac */ /* 0x000ee20008000a00 */
[----:B--2---:R-:W-:Y:S02]  /*9670*/  ISETP.NE.U32.AND P2, PT, RZ, UR4, PT ;  /* 0x00000004ff007c0c */ /* 0x004fe4000bf45070 */
[----:B---3--:R-:W-:Y:S02]  /*9680*/  ISETP.NE.U32.AND P1, PT, RZ, UR6, PT ;  /* 0x00000006ff007c0c */ /* 0x008fe4000bf25070 */
[----:B------:R-:W-:Y:S02]  /*9690*/  ISETP.NE.AND.EX P2, PT, RZ, UR5, PT, P2 ;  /* 0x00000005ff007c0c */ /* 0x000fe4000bf45320 */
[----:B------:R-:W-:-:S13]  /*96a0*/  ISETP.NE.AND.EX P0, PT, RZ, UR7, PT, P1 ;  /* 0x00000007ff007c0c */ /* 0x000fda000bf05310 */
[----:B------:R-:W-:Y:S05]  /*96b0*/  @P2 BRA P0, `(.L_x_134) ;  /* 0x00000000003c2947 */ /* 0x000fea0000000000 */
[----:B------:R-:W-:-:S13]  /*96c0*/  ISETP.NE.AND.EX P1, PT, RZ, UR7, PT, P1 ;  /* 0x00000007ff007c0c */ /* 0x000fda000bf25310 */
[----:B------:R-:W-:Y:S05]  /*96d0*/  @P1 BRA `(.L_x_135) ;  /* 0x00000000000c1947 */ /* 0x000fea0003800000 */
[----:B------:R-:W-:-:S13]  /*96e0*/  FSETP.NEU.AND P0, PT, R41, RZ, PT ;  /* 0x000000ff2900720b */ /* 0x000fda0003f0d000 */
[----:B------:R-:W-:Y:S05]  /*96f0*/  @!P0 EXIT ;  /* 0x000000000000894d */ /* 0x000fea0003800000 */
[----:B------:R-:W-:Y:S05]  /*9700*/  BRA `(.L_x_134) ;  /* 0x0000000000287947 */ /* 0x000fea0003800000 */
.L_x_135:
[----:B------:R-:W-:Y:S01]  /*9710*/  ISETP.NE.AND P0, PT, R90, RZ, PT ;  /* 0x000000ff5a00720c */ /* 0x000fe20003f05270 */
[----:B------:R-:W-:-:S12]  /*9720*/  BSSY.RECONVERGENT B0, `(.L_x_134) ;  /* 0x0000008000007945 */ /* 0x000fd80003800200 */
[----:B------:R-:W-:Y:S05]  /*9730*/  @P0 BRA `(.L_x_136) ;  /* 0x0000000000100947 */ /* 0x000fea0003800000 */
[----:B------:R-:W-:-:S04]  /*9740*/  ISETP.NE.U32.AND P0, PT, RZ, UR4, PT ;  /* 0x00000004ff007c0c */ /* 0x000fc8000bf05070 */
[----:B------:R-:W-:-:S13]  /*9750*/  ISETP.NE.AND.EX P0, PT, RZ, UR5, PT, P0 ;  /* 0x00000005ff007c0c */ /* 0x000fda000bf05300 */
[----:B------:R-:W-:Y:S05]  /*9760*/  @!P0 EXIT ;  /* 0x000000000000894d */ /* 0x000fea0003800000 */
[----:B------:R-:W-:Y:S05]  /*9770*/  BRA `(.L_x_137) ;  /* 0x0000000000087947 */ /* 0x000fea0003800000 */
.L_x_136:
[----:B------:R-:W-:-:S13]  /*9780*/  FSETP.NEU.AND P0, PT, R41, RZ, PT ;  /* 0x000000ff2900720b */ /* 0x000fda0003f0d000 */
[----:B------:R-:W-:Y:S05]  /*9790*/  @!P0 EXIT ;  /* 0x000000000000894d */ /* 0x000fea0003800000 */
.L_x_137:
[----:B------:R-:W-:Y:S05]  /*97a0*/  BSYNC.RECONVERGENT B0 ;  /* 0x0000000000007941 */ /* 0x000fea0003800200 */
.L_x_134:
[----:B------:R-:W2:Y:S01]  /*97b0*/  S2UR UR7, SR_CgaCtaId ;  /* 0x00000000000779c3 */ /* 0x000ea20000008800 */
[----:B------:R-:W-:Y:S01]  /*97c0*/  ULEA UR6, UR46, UR44, 0x3 ;  /* 0x0000002c2e067291 */ /* 0x000fe2000f8e18ff */
[----:B------:R-:W-:-:S04]  /*97d0*/  DEPBAR.LE SB0, 0x0 ;  /* 0x000080000000791a */ /* 0x000fc80000000000 */
[----:B------:R-:W-:-:S04]  /*97e0*/  UIADD3 UR6, UPT, UPT, UR6, 0x60, URZ ;  /* 0x0000006006067890 */ /* 0x000fc8000fffe0ff */
[----:B--2---:R-:W-:-:S09]  /*97f0*/  UPRMT UR6, UR7, 0x654, UR6 ;  /* 0x0000065407067896 */ /* 0x004fd20008000006 */
[----:B------:R-:W-:Y:S01]  /*9800*/  SYNCS.ARRIVE.TRANS64.RED.A1T0 RZ, [UR6], RZ ;  /* 0x000000ffffff79a7 */ /* 0x000fe20008100406 */
[----:B------:R-:W-:Y:S05]  /*9810*/  EXIT ;  /* 0x000000000000794d */ /* 0x000fea0003800000 */
.L_x_24:
[----:B-1----:R1:W3:Y:S02]  /*9820*/  SYNCS.PHASECHK.TRANS64.TRYWAIT P0, [R0+URZ+0x100], R3 ;  /* 0x00010003000075a7 */ /* 0x0022e400080011ff */
[----:B---3--:R-:W-:Y:S05]  /*9830*/  @!P0 NANOSLEEP.SYNCS 0x989680 ;  /* 0x009896800000895d */ /* 0x008fea0003900000 */
[----:B------:R-:W3:Y:S02]  /*9840*/  @!P0 SYNCS.PHASECHK.TRANS64 P0, [R0+URZ+0x100], R3 ;  /* 0x00010003000085a7 */ /* 0x000ee400080010ff */
[----:B---3--:R-:W-:Y:S05]  /*9850*/  @!P0 BRA `(.L_x_24) ;  /* 0xfffffffc00f08947 */ /* 0x008fea000383ffff */
[----:B------:R-:W-:Y:S05]  /*9860*/  BRA `(.L_x_138) ;  /* 0xffffff8000ac7947 */ /* 0x000fea000383ffff */
.L_x_27:
[----:B-1----:R-:W-:-:S07]  /*9870*/  MOV R0, UR33 ;  /* 0x0000002100007c02 */ /* 0x002fce0008000f00 */
.L_x_139:
[----:B-1----:R1:W3:Y:S02]  /*9880*/  SYNCS.PHASECHK.TRANS64.TRYWAIT P0, [R0+URZ+0x20], R3 ;  /* 0x00002003000075a7 */ /* 0x0022e400080011ff */
[----:B---3--:R-:W-:Y:S05]  /*9890*/  @!P0 NANOSLEEP.SYNCS 0x989680 ;  /* 0x009896800000895d */ /* 0x008fea0003900000 */
[----:B------:R-:W3:Y:S02]  /*98a0*/  @!P0 SYNCS.PHASECHK.TRANS64 P0, [R0+URZ+0x20], R3 ;  /* 0x00002003000085a7 */ /* 0x000ee400080010ff */
[----:B---3--:R-:W-:Y:S05]  /*98b0*/  @!P0 BRA `(.L_x_139) ;  /* 0xfffffffc00f08947 */ /* 0x008fea000383ffff */
[----:B------:R-:W-:Y:S05]  /*98c0*/  BRA `(.L_x_26) ;  /* 0xffffff8000f07947 */ /* 0x000fea000383ffff */
.L_x_34:
[----:B-1----:R-:W-:-:S07]  /*98d0*/  MOV R0, UR17 ;  /* 0x0000001100007c02 */ /* 0x002fce0008000f00 */
.L_x_140:
[----:B-1----:R1:W3:Y:S02]  /*98e0*/  SYNCS.PHASECHK.TRANS64.TRYWAIT P0, [R0+URZ+0x20], R3 ;  /* 0x00002003000075a7 */ /* 0x0022e400080011ff */
[----:B---3--:R-:W-:Y:S05]  /*98f0*/  @!P0 NANOSLEEP.SYNCS 0x989680 ;  /* 0x009896800000895d */ /* 0x008fea0003900000 */
[----:B------:R-:W3:Y:S02]  /*9900*/  @!P0 SYNCS.PHASECHK.TRANS64 P0, [R0+URZ+0x20], R3 ;  /* 0x00002003000085a7 */ /* 0x000ee400080010ff */
[----:B---3--:R-:W-:Y:S05]  /*9910*/  @!P0 BRA `(.L_x_140) ;  /* 0xfffffffc00f08947 */ /* 0x008fea000383ffff */
[----:B------:R-:W-:Y:S05]  /*9920*/  BRA `(.L_x_33) ;  /* 0xffffff8400b87947 */ /* 0x000fea000383ffff */
.L_x_39:
[----:B-1----:R1:W3:Y:S02]  /*9930*/  SYNCS.PHASECHK.TRANS64.TRYWAIT P0, [R3+URZ+0x90], R0 ;  /* 0x00009000030075a7 */ /* 0x0022e400080011ff */
[----:B---3--:R-:W-:Y:S05]  /*9940*/  @!P0 NANOSLEEP.SYNCS 0x989680 ;  /* 0x009896800000895d */ /* 0x008fea0003900000 */
[----:B------:R-:W3:Y:S02]  /*9950*/  @!P0 SYNCS.PHASECHK.TRANS64 P0, [R3+URZ+0x90], R0 ;  /* 0x00009000030085a7 */ /* 0x000ee400080010ff */
[----:B---3--:R-:W-:Y:S05]  /*9960*/  @!P0 BRA `(.L_x_39) ;  /* 0xfffffffc00f08947 */ /* 0x008fea000383ffff */
[----:B------:R-:W-:Y:S05]  /*9970*/  BRA `(.L_x_141) ;  /* 0xffffff8800587947 */ /* 0x000fea000383ffff */
.L_x_43:
[----:B-1----:R-:W-:-:S07]  /*9980*/  MOV R0, UR4 ;  /* 0x0000000400007c02 */ /* 0x002fce0008000f00 */
.L_x_142:
[----:B-1----:R1:W3:Y:S02]  /*9990*/  SYNCS.PHASECHK.TRANS64.TRYWAIT P0, [R0+URZ], R3 ;  /* 0x00000003000075a7 */ /* 0x0022e400080011ff */
[----:B---3--:R-:W-:Y:S05]  /*99a0*/  @!P0 NANOSLEEP.SYNCS 0x989680 ;  /* 0x009896800000895d */ /* 0x008fea0003900000 */
[----:B------:R-:W3:Y:S02]  /*99b0*/  @!P0 SYNCS.PHASECHK.TRANS64 P0, [R0+URZ], R3 ;  /* 0x00000003000085a7 */ /* 0x000ee400080010ff */
[----:B---3--:R-:W-:Y:S05]  /*99c0*/  @!P0 BRA `(.L_x_142) ;  /* 0xfffffffc00f08947 */ /* 0x008fea000383ffff */
[----:B------:R-:W-:Y:S05]  /*99d0*/  BRA `(.L_x_143) ;  /* 0xffffff9000047947 */ /* 0x000fea000383ffff */
.L_x_44:
[----:B------:R-:W-:-:S07]  /*99e0*/  MOV R0, UR5 ;  /* 0x0000000500007c02 */ /* 0x000fce0008000f00 */
.L_x_144:
[----:B-1----:R1:W3:Y:S02]  /*99f0*/  SYNCS.PHASECHK.TRANS64.TRYWAIT P0, [R0+URZ], R3 ;  /* 0x00000003000075a7 */ /* 0x0022e400080011ff */
[----:B---3--:R-:W-:Y:S05]  /*9a00*/  @!P0 NANOSLEEP.SYNCS 0x989680 ;  /* 0x009896800000895d */ /* 0x008fea0003900000 */
[----:B------:R-:W3:Y:S02]  /*9a10*/  @!P0 SYNCS.PHASECHK.TRANS64 P0, [R0+URZ], R3 ;  /* 0x00000003000085a7 */ /* 0x000ee400080010ff */
[----:B---3--:R-:W-:Y:S05]  /*9a20*/  @!P0 BRA `(.L_x_144) ;  /* 0xfffffffc00f08947 */ /* 0x008fea000383ffff */
[----:B------:R-:W-:Y:S05]  /*9a30*/  BRA `(.L_x_145) ;  /* 0xffffff9000107947 */ /* 0x000fea000383ffff */
.L_x_45:
[----:B------:R-:W-:-:S07]  /*9a40*/  MOV R0, UR5 ;  /* 0x0000000500007c02 */ /* 0x000fce0008000f00 */
.L_x_146:
[----:B-1----:R1:W3:Y:S02]  /*9a50*/  SYNCS.PHASECHK.TRANS64.TRYWAIT P0, [R0+URZ], R3 ;  /* 0x00000003000075a7 */ /* 0x0022e400080011ff */
[----:B---3--:R-:W-:Y:S05]  /*9a60*/  @!P0 NANOSLEEP.SYNCS 0x989680 ;  /* 0x009896800000895d */ /* 0x008fea0003900000 */
[----:B------:R-:W3:Y:S02]  /*9a70*/  @!P0 SYNCS.PHASECHK.TRANS64 P0, [R0+URZ], R3 ;  /* 0x00000003000085a7 */ /* 0x000ee400080010ff */
[----:B---3--:R-:W-:Y:S05]  /*9a80*/  @!P0 BRA `(.L_x_146) ;  /* 0xfffffffc00f08947 */ /* 0x008fea000383ffff */
[----:B------:R-:W-:Y:S05]  /*9a90*/  BRA `(.L_x_147) ;  /* 0xffffff90001c7947 */ /* 0x000fea000383ffff */
.L_x_48:
[----:B--2---:R2:W3:Y:S02]  /*9aa0*/  SYNCS.PHASECHK.TRANS64.TRYWAIT P0, [R2+URZ+0xf0], R5 ;  /* 0x0000f005020075a7 */ /* 0x0044e400080011ff */
[----:B---3--:R-:W-:Y:S05]  /*9ab0*/  @!P0 NANOSLEEP.SYNCS 0x989680 ;  /* 0x009896800000895d */ /* 0x008fea0003900000 */
[----:B------:R-:W3:Y:S02]  /*9ac0*/  @!P0 SYNCS.PHASECHK.TRANS64 P0, [R2+URZ+0xf0], R5 ;  /* 0x0000f005020085a7 */ /* 0x000ee400080010ff */
[----:B---3--:R-:W-:Y:S05]  /*9ad0*/  @!P0 BRA `(.L_x_48) ;  /* 0xfffffffc00f08947 */ /* 0x008fea000383ffff */
[----:B------:R-:W-:Y:S05]  /*9ae0*/  BRA `(.L_x_148) ;  /* 0xffffff9000807947 */ /* 0x000fea000383ffff */
.L_x_49:
[----:B------:R-:W-:-:S07]  /*9af0*/  MOV R2, UR4 ;  /* 0x0000000400027c02 */ /* 0x000fce0008000f00 */
.L_x_149:
[----:B--2---:R2:W3:Y:S02]  /*9b00*/  SYNCS.PHASECHK.TRANS64.TRYWAIT P0, [R2+URZ+0xa0], R5 ;  /* 0x0000a005020075a7 */ /* 0x0044e400080011ff */
[----:B---3--:R-:W-:Y:S05]  /*9b10*/  @!P0 NANOSLEEP.SYNCS 0x989680 ;  /* 0x009896800000895d */ /* 0x008fea0003900000 */
[----:B------:R-:W3:Y:S02]  /*9b20*/  @!P0 SYNCS.PHASECHK.TRANS64 P0, [R2+URZ+0xa0], R5 ;  /* 0x0000a005020085a7 */ /* 0x000ee400080010ff */
[----:B---3--:R-:W-:Y:S05]  /*9b30*/  @!P0 BRA `(.L_x_149) ;  /* 0xfffffffc00f08947 */ /* 0x008fea000383ffff */
[----:B------:R-:W-:Y:S05]  /*9b40*/  BRA `(.L_x_150) ;  /* 0xffffff9000907947 */ /* 0x000fea000383ffff */
.L_x_50:
[----:B--2---:R2:W3:Y:S02]  /*9b50*/  SYNCS.PHASECHK.TRANS64.TRYWAIT P1, [R2+URZ+0x90], R5 ;  /* 0x00009005020075a7 */ /* 0x0044e400080211ff */
[----:B---3--:R-:W-:Y:S05]  /*9b60*/  @!P1 NANOSLEEP.SYNCS 0x989680 ;  /* 0x009896800000995d */ /* 0x008fea0003900000 */
[----:B------:R-:W3:Y:S02]  /*9b70*/  @!P1 SYNCS.PHASECHK.TRANS64 P1, [R2+URZ+0x90], R5 ;  /* 0x00009005020095a7 */ /* 0x000ee400080210ff */
[----:B---3--:R-:W-:Y:S05]  /*9b80*/  @!P1 BRA `(.L_x_50) ;  /* 0xfffffffc00f09947 */ /* 0x008fea000383ffff */
[----:B------:R-:W-:Y:S05]  /*9b90*/  BRA `(.L_x_151) ;  /* 0xffffff9000c07947 */ /* 0x000fea000383ffff */
.L_x_53:
[----:B------:R-:W-:-:S07]  /*9ba0*/  MOV R0, UR4 ;  /* 0x0000000400007c02 */ /* 0x000fce0008000f00 */
.L_x_152:
[----:B--2---:R2:W3:Y:S02]  /*9bb0*/  SYNCS.PHASECHK.TRANS64.TRYWAIT P0, [R0+URZ+0xa0], R3 ;  /* 0x0000a003000075a7 */ /* 0x0044e400080011ff */
[----:B---3--:R-:W-:Y:S05]  /*9bc0*/  @!P0 NANOSLEEP.SYNCS 0x989680 ;  /* 0x009896800000895d */ /* 0x008fea0003900000 */
[----:B------:R-:W3:Y:S02]  /*9bd0*/  @!P0 SYNCS.PHASECHK.TRANS64 P0, [R0+URZ+0xa0], R3 ;  /* 0x0000a003000085a7 */ /* 0x000ee400080010ff */
[----:B---3--:R-:W-:Y:S05]  /*9be0*/  @!P0 BRA `(.L_x_152) ;  /* 0xfffffffc00f08947 */ /* 0x008fea000383ffff */
[----:B------:R-:W-:Y:S05]  /*9bf0*/  BRA `(.L_x_52) ;  /* 0xffffff9400147947 */ /* 0x000fea000383ffff */
.L_x_60:
[----:B-1----:R1:W2:Y:S02]  /*9c00*/  SYNCS.PHASECHK.TRANS64.TRYWAIT P1, [R0+URZ+0x90], R5 ;  /* 0x00009005000075a7 */ /* 0x0022a400080211ff */
[----:B--2---:R-:W-:Y:S05]  /*9c10*/  @!P1 NANOSLEEP.SYNCS 0x989680 ;  /* 0x009896800000995d */ /* 0x004fea0003900000 */
[----:B------:R-:W2:Y:S02]  /*9c20*/  @!P1 SYNCS.PHASECHK.TRANS64 P1, [R0+URZ+0x90], R5 ;  /* 0x00009005000095a7 */ /* 0x000ea400080210ff */
[----:B--2---:R-:W-:Y:S05]  /*9c30*/  @!P1 BRA `(.L_x_60) ;  /* 0xfffffffc00f09947 */ /* 0x004fea000383ffff */
[----:B------:R-:W-:Y:S05]  /*9c40*/  BRA `(.L_x_153) ;  /* 0xffffff98008c7947 */ /* 0x000fea000383ffff */
.L_x_61:
[----:B------:R-:W-:-:S07]  /*9c50*/  MOV R3, UR31 ;  /* 0x0000001f00037c02 */ /* 0x000fce0008000f00 */
.L_x_154:
[----:B-1----:R1:W2:Y:S02]  /*9c60*/  SYNCS.PHASECHK.TRANS64.TRYWAIT P0, [R3+URZ+0xd0], R0 ;  /* 0x0000d000030075a7 */ /* 0x0022a400080011ff */
[----:B--2---:R-:W-:Y:S05]  /*9c70*/  @!P0 NANOSLEEP.SYNCS 0x989680 ;  /* 0x009896800000895d */ /* 0x004fea0003900000 */
[----:B------:R-:W2:Y:S02]  /*9c80*/  @!P0 SYNCS.PHASECHK.TRANS64 P0, [R3+URZ+0xd0], R0 ;  /* 0x0000d000030085a7 */ /* 0x000ea400080010ff */
[----:B--2---:R-:W-:Y:S05]  /*9c90*/  @!P0 BRA `(.L_x_154) ;  /* 0xfffffffc00f08947 */ /* 0x004fea000383ffff */
[----:B------:R-:W-:Y:S05]  /*9ca0*/  BRA `(.L_x_155) ;  /* 0xffffff9800dc7947 */ /* 0x000fea000383ffff */
.L_x_64:
[----:B------:R-:W-:Y:S07]  /*9cb0*/  MOV R0, UR5 ;  /* 0x0000000500007c02 */ /* 0x000fee0008000f00 */
.L_x_156:
[----:B-1----:R1:W2:Y:S02]  /*9cc0*/  SYNCS.PHASECHK.TRANS64.TRYWAIT P0, [R0+URZ], R3 ;  /* 0x00000003000075a7 */ /* 0x0022a400080011ff */
[----:B--2---:R-:W-:Y:S05]  /*9cd0*/  @!P0 NANOSLEEP.SYNCS 0x989680 ;  /* 0x009896800000895d */ /* 0x004fea0003900000 */
[----:B------:R-:W2:Y:S02]  /*9ce0*/  @!P0 SYNCS.PHASECHK.TRANS64 P0, [R0+URZ], R3 ;  /* 0x00000003000085a7 */ /* 0x000ea400080010ff */
[----:B--2---:R-:W-:Y:S05]  /*9cf0*/  @!P0 BRA `(.L_x_156) ;  /* 0xfffffffc00f08947 */ /* 0x004fea000383ffff */
[----:B------:R-:W-:Y:S05]  /*9d00*/  BRA `(.L_x_63) ;  /* 0xffffff9800f87947 */ /* 0x000fea000383ffff */
.L_x_67:
[----:B------:R-:W-:-:S07]  /*9d10*/  MOV R0, UR4 ;  /* 0x0000000400007c02 */ /* 0x000fce0008000f00 */
.L_x_157:
[----:B--2---:R2:W4:Y:S02]  /*9d20*/  SYNCS.PHASECHK.TRANS64.TRYWAIT P0, [R0+URZ], R3 ;  /* 0x00000003000075a7 */ /* 0x00452400080011ff */
[----:B----4-:R-:W-:Y:S05]  /*9d30*/  @!P0 NANOSLEEP.SYNCS 0x989680 ;  /* 0x009896800000895d */ /* 0x010fea0003900000 */
[----:B------:R-:W4:Y:S02]  /*9d40*/  @!P0 SYNCS.PHASECHK.TRANS64 P0, [R0+URZ], R3 ;  /* 0x00000003000085a7 */ /* 0x000f2400080010ff */
[----:B----4-:R-:W-:Y:S05]  /*9d50*/  @!P0 BRA `(.L_x_157) ;  /* 0xfffffffc00f08947 */ /* 0x010fea000383ffff */
[----:B------:R-:W-:Y:S05]  /*9d60*/  BRA `(.L_x_158) ;  /* 0xffffff9c00d47947 */ /* 0x000fea000383ffff */
.L_x_68:
[----:B------:R-:W-:-:S07]  /*9d70*/  MOV R0, UR5 ;  /* 0x0000000500007c02 */ /* 0x000fce0008000f00 */
.L_x_159:
[----:B-1----:R1:W2:Y:S02]  /*9d80*/  SYNCS.PHASECHK.TRANS64.TRYWAIT P0, [R0+URZ], R3 ;  /* 0x00000003000075a7 */ /* 0x0022a400080011ff */
[----:B--2---:R-:W-:Y:S05]  /*9d90*/  @!P0 NANOSLEEP.SYNCS 0x989680 ;  /* 0x009896800000895d */ /* 0x004fea0003900000 */
[----:B------:R-:W2:Y:S02]  /*9da0*/  @!P0 SYNCS.PHASECHK.TRANS64 P0, [R0+URZ], R3 ;  /* 0x00000003000085a7 */ /* 0x000ea400080010ff */
[----:B--2---:R-:W-:Y:S05]  /*9db0*/  @!P0 BRA `(.L_x_159) ;  /* 0xfffffffc00f08947 */ /* 0x004fea000383ffff */
[----:B------:R-:W-:Y:S05]  /*9dc0*/  BRA `(.L_x_160) ;  /* 0xffffff9c00e07947 */ /* 0x000fea000383ffff */
.L_x_69:
[----:B------:R-:W-:-:S07]  /*9dd0*/  MOV R0, UR5 ;  /* 0x0000000500007c02 */ /* 0x000fce0008000f00 */
.L_x_161:
[----:B-1----:R1:W2:Y:S02]  /*9de0*/  SYNCS.PHASECHK.TRANS64.TRYWAIT P0, [R0+URZ], R3 ;  /* 0x00000003000075a7 */ /* 0x0022a400080011ff */
[----:B--2---:R-:W-:Y:S05]  /*9df0*/  @!P0 NANOSLEEP.SYNCS 0x989680 ;  /* 0x009896800000895d */ /* 0x004fea0003900000 */
[----:B------:R-:W2:Y:S02]  /*9e00*/  @!P0 SYNCS.PHASECHK.TRANS64 P0, [R0+URZ], R3 ;  /* 0x00000003000085a7 */ /* 0x000ea400080010ff */
[----:B--2---:R-:W-:Y:S05]  /*9e10*/  @!P0 BRA `(.L_x_161) ;  /* 0xfffffffc00f08947 */ /* 0x004fea000383ffff */
[----:B------:R-:W-:Y:S05]  /*9e20*/  BRA `(.L_x_162) ;  /* 0xffffff9c00ec7947 */ /* 0x000fea000383ffff */
.L_x_70:
[----:B------:R-:W-:-:S07]  /*9e30*/  MOV R0, UR4 ;  /* 0x0000000400007c02 */ /* 0x000fce0008000f00 */
.L_x_163:
[----:B-1----:R1:W2:Y:S02]  /*9e40*/  SYNCS.PHASECHK.TRANS64.TRYWAIT P0, [R0+URZ], R3 ;  /* 0x00000003000075a7 */ /* 0x0022a400080011ff */
[----:B--2---:R-:W-:Y:S05]  /*9e50*/  @!P0 NANOSLEEP.SYNCS 0x989680 ;  /* 0x009896800000895d */ /* 0x004fea0003900000 */
[----:B------:R-:W2:Y:S02]  /*9e60*/  @!P0 SYNCS.PHASECHK.TRANS64 P0, [R0+URZ], R3 ;  /* 0x00000003000085a7 */ /* 0x000ea400080010ff */
[----:B--2---:R-:W-:Y:S05]  /*9e70*/  @!P0 BRA `(.L_x_163) ;  /* 0xfffffffc00f08947 */ /* 0x004fea000383ffff */
[----:B------:R-:W-:Y:S05]  /*9e80*/  BRA `(.L_x_164) ;  /* 0xffffff9c00f87947 */ /* 0x000fea000383ffff */
.L_x_75:
[----:B--2---:R2:W3:Y:S02]  /*9e90*/  SYNCS.PHASECHK.TRANS64.TRYWAIT P0, [R12+URZ+0x90], R9 ;  /* 0x000090090c0075a7 */ /* 0x0044e400080011ff */
[----:B---3--:R-:W-:Y:S05]  /*9ea0*/  @!P0 NANOSLEEP.SYNCS 0x989680 ;  /* 0x009896800000895d */ /* 0x008fea0003900000 */
[----:B------:R-:W3:Y:S02]  /*9eb0*/  @!P0 SYNCS.PHASECHK.TRANS64 P0, [R12+URZ+0x90], R9 ;  /* 0x000090090c0085a7 */ /* 0x000ee400080010ff */
[----:B---3--:R-:W-:Y:S05]  /*9ec0*/  @!P0 BRA `(.L_x_75) ;  /* 0xfffffffc00f08947 */ /* 0x008fea000383ffff */
[----:B------:R-:W-:Y:S05]  /*9ed0*/  BRA `(.L_x_165) ;  /* 0xffffffa400287947 */ /* 0x000fea000383ffff */
.L_x_78:
[----:B------:R-:W-:Y:S07]  /*9ee0*/  MOV R0, UR21 ;  /* 0x0000001500007c02 */ /* 0x000fee0008000f00 */
.L_x_166:
[----:B--2---:R2:W3:Y:S02]  /*9ef0*/  SYNCS.PHASECHK.TRANS64.TRYWAIT P2, [R0+URZ+0x88], R11 ;  /* 0x0000880b000075a7 */ /* 0x0044e400080411ff */
[----:B---3--:R-:W-:Y:S05]  /*9f00*/  @!P2 NANOSLEEP.SYNCS 0x989680 ;  /* 0x009896800000a95d */ /* 0x008fea0003900000 */
[----:B------:R-:W3:Y:S02]  /*9f10*/  @!P2 SYNCS.PHASECHK.TRANS64 P2, [R0+URZ+0x88], R11 ;  /* 0x0000880b0000a5a7 */ /* 0x000ee400080410ff */
[----:B---3--:R-:W-:Y:S05]  /*9f20*/  @!P2 BRA `(.L_x_166) ;  /* 0xfffffffc00f0a947 */ /* 0x008fea000383ffff */
[----:B------:R-:W-:Y:S05]  /*9f30*/  BRA `(.L_x_77) ;  /* 0xffffffa800907947 */ /* 0x000fea000383ffff */
.L_x_81:
[----:B--2---:R-:W-:Y:S07]  /*9f40*/  MOV R0, UR21 ;  /* 0x0000001500007c02 */ /* 0x004fee0008000f00 */
.L_x_167:
[----:B--2---:R2:W3:Y:S02]  /*9f50*/  SYNCS.PHASECHK.TRANS64.TRYWAIT P0, [R0+URZ+0x60], R9 ;  /* 0x00006009000075a7 */ /* 0x0044e400080011ff */
[----:B---3--:R-:W-:Y:S05]  /*9f60*/  @!P0 NANOSLEEP.SYNCS 0x989680 ;  /* 0x009896800000895d */ /* 0x008fea0003900000 */
[----:B------:R-:W3:Y:S02]  /*9f70*/  @!P0 SYNCS.PHASECHK.TRANS64 P0, [R0+URZ+0x60], R9 ;  /* 0x00006009000085a7 */ /* 0x000ee400080010ff */
[----:B---3--:R-:W-:Y:S05]  /*9f80*/  @!P0 BRA `(.L_x_167) ;  /* 0xfffffffc00f08947 */ /* 0x008fea000383ffff */
[----:B------:R-:W-:Y:S05]  /*9f90*/  BRA `(.L_x_168) ;  /* 0xffffffa800ec7947 */ /* 0x000fea000383ffff */
.L_x_82:
[----:B------:R-:W-:Y:S07]  /*9fa0*/  MOV R0, UR21 ;  /* 0x0000001500007c02 */ /* 0x000fee0008000f00 */
.L_x_169:
[----:B--2---:R2:W3:Y:S02]  /*9fb0*/  SYNCS.PHASECHK.TRANS64.TRYWAIT P0, [R0+URZ+0x68], R9 ;  /* 0x00006809000075a7 */ /* 0x0044e400080011ff */
[----:B---3--:R-:W-:Y:S05]  /*9fc0*/  @!P0 NANOSLEEP.SYNCS 0x989680 ;  /* 0x009896800000895d */ /* 0x008fea0003900000 */
[----:B------:R-:W3:Y:S02]  /*9fd0*/  @!P0 SYNCS.PHASECHK.TRANS64 P0, [R0+URZ+0x68], R9 ;  /* 0x00006809000085a7 */ /* 0x000ee400080010ff */
[----:B---3--:R-:W-:Y:S05]  /*9fe0*/  @!P0 BRA `(.L_x_169) ;  /* 0xfffffffc00f08947 */ /* 0x008fea000383ffff */
[----:B------:R-:W-:Y:S05]  /*9ff0*/  BRA `(.L_x_170) ;  /* 0xffffffac00247947 */ /* 0x000fea000383ffff */
.L_x_83:
[----:B------:R-:W-:Y:S07]  /*a000*/  MOV R0, UR21 ;  /* 0x0000001500007c02 */ /* 0x000fee0008000f00 */
.L_x_171:
[----:B--2---:R2:W3:Y:S02]  /*a010*/  SYNCS.PHASECHK.TRANS64.TRYWAIT P0, [R0+URZ+0x70], R9 ;  /* 0x00007009000075a7 */ /* 0x0044e400080011ff */
[----:B---3--:R-:W-:Y:S05]  /*a020*/  @!P0 NANOSLEEP.SYNCS 0x989680 ;  /* 0x009896800000895d */ /* 0x008fea0003900000 */
[----:B------:R-:W3:Y:S02]  /*a030*/  @!P0 SYNCS.PHASECHK.TRANS64 P0, [R0+URZ+0x70], R9 ;  /* 0x00007009000085a7 */ /* 0x000ee400080010ff */
[----:B---3--:R-:W-:Y:S05]  /*a040*/  @!P0 BRA `(.L_x_171) ;  /* 0xfffffffc00f08947 */ /* 0x008fea000383ffff */
[----:B------:R-:W-:Y:S05]  /*a050*/  BRA `(.L_x_172) ;  /* 0xffffffac00687947 */ /* 0x000fea000383ffff */
.L_x_84:
[----:B------:R-:W-:Y:S07]  /*a060*/  MOV R0, UR21 ;  /* 0x0000001500007c02 */ /* 0x000fee0008000f00 */
.L_x_173:
[----:B--2---:R2:W3:Y:S02]  /*a070*/  SYNCS.PHASECHK.TRANS64.TRYWAIT P0, [R0+URZ+0x78], R9 ;  /* 0x00007809000075a7 */ /* 0x0044e400080011ff */
[----:B---3--:R-:W-:Y:S05]  /*a080*/  @!P0 NANOSLEEP.SYNCS 0x989680 ;  /* 0x009896800000895d */ /* 0x008fea0003900000 */
[----:B------:R-:W3:Y:S02]  /*a090*/  @!P0 SYNCS.PHASECHK.TRANS64 P0, [R0+URZ+0x78], R9 ;  /* 0x00007809000085a7 */ /* 0x000ee400080010ff */
[----:B---3--:R-:W-:Y:S05]  /*a0a0*/  @!P0 BRA `(.L_x_173) ;  /* 0xfffffffc00f08947 */ /* 0x008fea000383ffff */
[----:B------:R-:W-:Y:S05]  /*a0b0*/  BRA `(.L_x_174) ;  /* 0xffffffac00a87947 */ /* 0x000fea000383ffff */
.L_x_86:
[----:B------:R-:W-:-:S07]  /*a0c0*/  MOV R0, UR21 ;  /* 0x0000001500007c02 */ /* 0x000fce0008000f00 */
.L_x_175:
[----:B---3--:R3:W4:Y:S02]  /*a0d0*/  SYNCS.PHASECHK.TRANS64.TRYWAIT P0, [R0+URZ+0x60], R3 ;  /* 0x00006003000075a7 */ /* 0x00872400080011ff */
[----:B----4-:R-:W-:Y:S05]  /*a0e0*/  @!P0 NANOSLEEP.SYNCS 0x989680 ;  /* 0x009896800000895d */ /* 0x010fea0003900000 */
[----:B------:R-:W4:Y:S02]  /*a0f0*/  @!P0 SYNCS.PHASECHK.TRANS64 P0, [R0+URZ+0x60], R3 ;  /* 0x00006003000085a7 */ /* 0x000f2400080010ff */
[----:B----4-:R-:W-:Y:S05]  /*a100*/  @!P0 BRA `(.L_x_175) ;  /* 0xfffffffc00f08947 */ /* 0x010fea000383ffff */
[----:B------:R-:W-:Y:S05]  /*a110*/  BRA `(.L_x_176) ;  /* 0xffffffb000207947 */ /* 0x000fea000383ffff */
.L_x_87:
[----:B---3--:R-:W-:-:S07]  /*a120*/  MOV R0, UR21 ;  /* 0x0000001500007c02 */ /* 0x008fce0008000f00 */
.L_x_177:
[----:B---3--:R3:W4:Y:S02]  /*a130*/  SYNCS.PHASECHK.TRANS64.TRYWAIT P0, [R0+URZ+0x68], R3 ;  /* 0x00006803000075a7 */ /* 0x00872400080011ff */
[----:B----4-:R-:W-:Y:S05]  /*a140*/  @!P0 NANOSLEEP.SYNCS 0x989680 ;  /* 0x009896800000895d */ /* 0x010fea0003900000 */
[----:B------:R-:W4:Y:S02]  /*a150*/  @!P0 SYNCS.PHASECHK.TRANS64 P0, [R0+URZ+0x68], R3 ;  /* 0x00006803000085a7 */ /* 0x000f2400080010ff */
[----:B----4-:R-:W-:Y:S05]  /*a160*/  @!P0 BRA `(.L_x_177) ;  /* 0xfffffffc00f08947 */ /* 0x010fea000383ffff */
[----:B------:R-:W-:Y:S05]  /*a170*/  BRA `(.L_x_178) ;  /* 0xffffffb000107947 */ /* 0x000fea000383ffff */
.L_x_88:
[----:B---3--:R-:W-:-:S07]  /*a180*/  MOV R0, UR21 ;  /* 0x0000001500007c02 */ /* 0x008fce0008000f00 */
.L_x_179:
[----:B---3--:R3:W4:Y:S02]  /*a190*/  SYNCS.PHASECHK.TRANS64.TRYWAIT P0, [R0+URZ+0x70], R3 ;  /* 0x00007003000075a7 */ /* 0x00872400080011ff */
[----:B----4-:R-:W-:Y:S05]  /*a1a0*/  @!P0 NANOSLEEP.SYNCS 0x989680 ;  /* 0x009896800000895d */ /* 0x010fea0003900000 */
[----:B------:R-:W4:Y:S02]  /*a1b0*/  @!P0 SYNCS.PHASECHK.TRANS64 P0, [R0+URZ+0x70], R3 ;  /* 0x00007003000085a7 */ /* 0x000f2400080010ff */
[----:B----4-:R-:W-:Y:S05]  /*a1c0*/  @!P0 BRA `(.L_x_179) ;  /* 0xfffffffc00f08947 */ /* 0x010fea000383ffff */
[----:B------:R-:W-:Y:S05]  /*a1d0*/  BRA `(.L_x_180) ;  /* 0xffffffb000007947 */ /* 0x000fea000383ffff */
.L_x_90:
[----:B--2---:R2:W3:Y:S02]  /*a1e0*/  SYNCS.PHASECHK.TRANS64.TRYWAIT P0, [R3+URZ+0x90], R0 ;  /* 0x00009000030075a7 */ /* 0x0044e400080011ff */
[----:B---3--:R-:W-:Y:S05]  /*a1f0*/  @!P0 NANOSLEEP.SYNCS 0x989680 ;  /* 0x009896800000895d */ /* 0x008fea0003900000 */
[----:B------:R-:W3:Y:S02]  /*a200*/  @!P0 SYNCS.PHASECHK.TRANS64 P0, [R3+URZ+0x90], R0 ;  /* 0x00009000030085a7 */ /* 0x000ee400080010ff */
[----:B---3--:R-:W-:Y:S05]  /*a210*/  @!P0 BRA `(.L_x_90) ;  /* 0xfffffffc00f08947 */ /* 0x008fea000383ffff */
[----:B------:R-:W-:Y:S05]  /*a220*/  BRA `(.L_x_181) ;  /* 0xffffffb000d47947 */ /* 0x000fea000383ffff */
.L_x_101:
[----:B-1----:R-:W-:Y:S04]  /*a230*/  MOV R0, UR44 ;  /* 0x0000002c00007c02 */ /* 0x002fe80008000f00 */
[----:B------:R1:W2:Y:S03]  /*a240*/  SYNCS.PHASECHK.TRANS64.TRYWAIT P0, [R0+URZ+0x40], R3 ;  /* 0x00004003000075a7 */ /* 0x0002a600080011ff */
[----:B--2---:R-:W-:Y:S05]  /*a250*/  @!P0 NANOSLEEP.SYNCS 0x989680 ;  /* 0x009896800000895d */ /* 0x004fea0003900000 */
[----:B------:R-:W2:Y:S02]  /*a260*/  @!P0 SYNCS.PHASECHK.TRANS64 P0, [R0+URZ+0x40], R3 ;  /* 0x00004003000085a7 */ /* 0x000ea400080010ff */
[----:B--2---:R-:W-:Y:S05]  /*a270*/  @!P0 BRA `(.L_x_101) ;  /* 0xfffffffc00ec8947 */ /* 0x004fea000383ffff */
[----:B------:R-:W-:Y:S05]  /*a280*/  BRA `(.L_x_100) ;  /* 0xffffffc000587947 */ /* 0x000fea000383ffff */
.L_x_103:
[----:B-1----:R1:W3:Y:S02]  /*a290*/  SYNCS.PHASECHK.TRANS64.TRYWAIT P1, [R101+URZ+0xb0], R2 ;  /* 0x0000b002650075a7 */ /* 0x0022e400080211ff */
[----:B---3--:R-:W-:Y:S05]  /*a2a0*/  @!P1 NANOSLEEP.SYNCS 0x989680 ;  /* 0x009896800000995d */ /* 0x008fea0003900000 */
[----:B------:R-:W3:Y:S02]  /*a2b0*/  @!P1 SYNCS.PHASECHK.TRANS64 P1, [R101+URZ+0xb0], R2 ;  /* 0x0000b002650095a7 */ /* 0x000ee400080210ff */
[----:B---3--:R-:W-:Y:S05]  /*a2c0*/  @!P1 BRA `(.L_x_103) ;  /* 0xfffffffc00f09947 */ /* 0x008fea000383ffff */
[----:B------:R-:W-:Y:S05]  /*a2d0*/  BRA `(.L_x_102) ;  /* 0xffffffc000847947 */ /* 0x000fea000383ffff */
.L_x_112:
[----:B--2---:R2:W3:Y:S02]  /*a2e0*/  SYNCS.PHASECHK.TRANS64.TRYWAIT P0, [R3+URZ+0x40], R0 ;  /* 0x00004000030075a7 */ /* 0x0044e400080011ff */
[----:B---3--:R-:W-:Y:S05]  /*a2f0*/  @!P0 NANOSLEEP.SYNCS 0x989680 ;  /* 0x009896800000895d */ /* 0x008fea0003900000 */
[----:B------:R-:W3:Y:S02]  /*a300*/  @!P0 SYNCS.PHASECHK.TRANS64 P0, [R3+URZ+0x40], R0 ;  /* 0x00004000030085a7 */ /* 0x000ee400080010ff */
[----:B---3--:R-:W-:Y:S05]  /*a310*/  @!P0 BRA `(.L_x_112) ;  /* 0xfffffffc00f08947 */ /* 0x008fea000383ffff */
[----:B------:R-:W-:Y:S05]  /*a320*/  BRA `(.L_x_111) ;  /* 0xffffffcc00687947 */ /* 0x000fea000383ffff */
.L_x_120:
[----:B-1----:R1:W2:Y:S02]  /*a330*/  SYNCS.PHASECHK.TRANS64.TRYWAIT P0, [R109+URZ+0x40], R4 ;  /* 0x000040046d0075a7 */ /* 0x0022a400080011ff */
[----:B--2---:R-:W-:Y:S05]  /*a340*/  @!P0 NANOSLEEP.SYNCS 0x989680 ;  /* 0x009896800000895d */ /* 0x004fea0003900000 */
[----:B------:R-:W2:Y:S02]  /*a350*/  @!P0 SYNCS.PHASECHK.TRANS64 P0, [R109+URZ+0x40], R4 ;  /* 0x000040046d0085a7 */ /* 0x000ea400080010ff */
[----:B--2---:R-:W-:Y:S05]  /*a360*/  @!P0 BRA `(.L_x_120) ;  /* 0xfffffffc00f08947 */ /* 0x004fea000383ffff */
[----:B------:R-:W-:Y:S05]  /*a370*/  BRA `(.L_x_119) ;  /* 0xffffffd8006c7947 */ /* 0x000fea000383ffff */
.L_x_128:
[----:B-1----:R1:W3:Y:S02]  /*a380*/  SYNCS.PHASECHK.TRANS64.TRYWAIT P0, [R110+URZ+0x40], R3 ;  /* 0x000040036e0075a7 */ /* 0x0022e400080011ff */
[----:B---3--:R-:W-:Y:S05]  /*a390*/  @!P0 NANOSLEEP.SYNCS 0x989680 ;  /* 0x009896800000895d */ /* 0x008fea0003900000 */
[----:B------:R-:W3:Y:S02]  /*a3a0*/  @!P0 SYNCS.PHASECHK.TRANS64 P0, [R110+URZ+0x40], R3 ;  /* 0x000040036e0085a7 */ /* 0x000ee400080010ff */
[----:B---3--:R-:W-:Y:S05]  /*a3b0*/  @!P0 BRA `(.L_x_128) ;  /* 0xfffffffc00f08947 */ /* 0x008fea000383ffff */
[----:B------:R-:W-:Y:S05]  /*a3c0*/  BRA `(.L_x_127) ;  /* 0xffffffe4006c7947 */ /* 0x000fea000383ffff */
        .weak           $__internal_0_$__cuda_sm10x_tcgen05_guardrail_trap_col_being_dealloced_not_returned_by_alloc
        .type           $__internal_0_$__cuda_sm10x_tcgen05_guardrail_trap_col_being_dealloced_not_returned_by_alloc,@function
        .size           $__internal_0_$__cuda_sm10x_tcgen05_guardrail_trap_col_being_dealloced_not_returned_by_alloc,($__internal_1_$__cuda_sm10x_tcgen05_guardrail_trap_phase_invalid_during_alloc - $__internal_0_$__cuda_sm10x_tcgen05_guardrail_trap_col_being_dealloced_not_returned_by_alloc)
$__internal_0_$__cuda_sm10x_tcgen05_guardrail_trap_col_being_dealloced_not_returned_by_alloc:
[----:B------:R-:W-:Y:S05]  /*a3d0*/  BPT.TRAP 0x1 ;  /* 0x000000040000795c */ /* 0x000fea0000300000 */
[----:B------:R-:W-:-:S04]  /*a3e0*/  HFMA2 R3, -RZ, RZ, 0, 0 ;  /* 0x00000000ff037431 */ /* 0x000fc800000001ff */
[----:B------:R-:W-:Y:S05]  /*a3f0*/  RET.REL.NODEC R2 `(_ZN7cutlass13device_kernelINS_4gemm6kernel13GemmUniversalIN4cute5tupleIJiiiiEEENS1_10collective13CollectiveMmaINS1_35MainloopSm100TmaUmmaWarpSpecializedILi4ELi2ELi4ENS5_IJNS4_1CILi2EEENSA_ILi4EEENSA_ILi1EEEEEEEENS5_IJNSA_ILi64EEENSA_ILi256EEESG_EEENS_6half_tENS5_IJlSD_lEEESJ_SK_NS4_8TiledMMAINS4_8MMA_AtomIJNS4_20SM100_MMA_F16BF16_SSISJ_SJ_fLi64ELi256ELNS4_4UMMA5MajorE0ELSP_0ELNSO_7ScaleInE0ELSQ_0EEEEEENS4_6LayoutINS5_IJSD_SD_SD_EEENS5_IJNSA_ILi0EEESV_SV_EEEEENS5_IJNS4_10UnderscoreESY_SY_EEEEENS4_23SM90_TMA_LOAD_MULTICASTENS4_14ComposedLayoutINS4_7SwizzleILi3ELi4ELi3EEENS4_18smem_ptr_flag_bitsILi16EEENST_INS5_IJNSA_ILi8EEESG_EEENS5_IJSG_SD_EEEEEEEvNS4_8identityES11_S1B_vS1C_EENS_8epilogue10collective18CollectiveEpilogueINS1E_23Sm100TmaWarpSpecializedILi4ELi2ELi32ELb1ELb0EEEJSI_NS5_IJNST_ISG_SD_EES1J_EEESJ_SK_SJ_SK_NS1E_6fusion15FusionCallbacksIS1I_NS1L_17LinearCombinationISJ_fSJ_fLNS_15FloatRoundStyleE2EEESI_S1K_JEEENS4_5SM1004TMEM4LOAD26SM100_TMEM_LOAD_16dp256b8xENS4_13SM90_TMA_LOADES1B_NS4_17SM75_U32x4_LDSM_NENS4_14SM90_TMA_STOREES1B_NS4_17SM90_U32x4_STSM_NENS4_39AutoVectorizingCopyWithAssumedAlignmentILi128EEEEEEvvEEEEvNT_6ParamsE) ;  /* 0xffffff5c02007950 */ /* 0x000fea0003c3ffff */
        .weak           $__internal_1_$__cuda_sm10x_tcgen05_guardrail_trap_phase_invalid_during_alloc
        .type           $__internal_1_$__cuda_sm10x_tcgen05_guardrail_trap_phase_invalid_during_alloc,@function
        .size           $__internal_1_$__cuda_sm10x_tcgen05_guardrail_trap_phase_invalid_during_alloc,($__internal_2_$__cuda_sm10x_tcgen05_guardrail_trap_unallocated_columns_being_dealloced - $__internal_1_$__cuda_sm10x_tcgen05_guardrail_trap_phase_invalid_during_alloc)
$__internal_1_$__cuda_sm10x_tcgen05_guardrail_trap_phase_invalid_during_alloc:
[----:B------:R-:W-:Y:S05]  /*a400*/  BPT.TRAP 0x1 ;  /* 0x000000040000795c */ /* 0x000fea0000300000 */
[----:B------:R-:W-:-:S04]  /*a410*/  MOV R5, 0x0 ;  /* 0x0000000000057802 */ /* 0x000fc80000000f00 */
[----:B------:R-:W-:Y:S05]  /*a420*/  RET.REL.NODEC R4 `(_ZN7cutlass13device_kernelINS_4gemm6kernel13GemmUniversalIN4cute5tupleIJiiiiEEENS1_10collective13CollectiveMmaINS1_35MainloopSm100TmaUmmaWarpSpecializedILi4ELi2ELi4ENS5_IJNS4_1CILi2EEENSA_ILi4EEENSA_ILi1EEEEEEEENS5_IJNSA_ILi64EEENSA_ILi256EEESG_EEENS_6half_tENS5_IJlSD_lEEESJ_SK_NS4_8TiledMMAINS4_8MMA_AtomIJNS4_20SM100_MMA_F16BF16_SSISJ_SJ_fLi64ELi256ELNS4_4UMMA5MajorE0ELSP_0ELNSO_7ScaleInE0ELSQ_0EEEEEENS4_6LayoutINS5_IJSD_SD_SD_EEENS5_IJNSA_ILi0EEESV_SV_EEEEENS5_IJNS4_10UnderscoreESY_SY_EEEEENS4_23SM90_TMA_LOAD_MULTICASTENS4_14ComposedLayoutINS4_7SwizzleILi3ELi4ELi3EEENS4_18smem_ptr_flag_bitsILi16EEENST_INS5_IJNSA_ILi8EEESG_EEENS5_IJSG_SD_EEEEEEEvNS4_8identityES11_S1B_vS1C_EENS_8epilogue10collective18CollectiveEpilogueINS1E_23Sm100TmaWarpSpecializedILi4ELi2ELi32ELb1ELb0EEEJSI_NS5_IJNST_ISG_SD_EES1J_EEESJ_SK_SJ_SK_NS1E_6fusion15FusionCallbacksIS1I_NS1L_17LinearCombinationISJ_fSJ_fLNS_15FloatRoundStyleE2EEESI_S1K_JEEENS4_5SM1004TMEM4LOAD26SM100_TMEM_LOAD_16dp256b8xENS4_13SM90_TMA_LOADES1B_NS4_17SM75_U32x4_LDSM_NENS4_14SM90_TMA_STOREES1B_NS4_17SM90_U32x4_STSM_NENS4_39AutoVectorizingCopyWithAssumedAlignmentILi128EEEEEEvvEEEEvNT_6ParamsE) ;  /* 0xffffff5804f47950 */ /* 0x000fea0003c3ffff */
        .weak           $__internal_2_$__cuda_sm10x_tcgen05_guardrail_trap_unallocated_columns_being_dealloced
        .type           $__internal_2_$__cuda_sm10x_tcgen05_guardrail_trap_unallocated_columns_being_dealloced,@function
        .size           $__internal_2_$__cuda_sm10x_tcgen05_guardrail_trap_unallocated_columns_being_dealloced,(.L_x_183 - $__internal_2_$__cuda_sm10x_tcgen05_guardrail_trap_unallocated_columns_being_dealloced)
$__internal_2_$__cuda_sm10x_tcgen05_guardrail_trap_unallocated_columns_being_dealloced:
[----:B------:R-:W-:Y:S05]  /*a430*/  BPT.TRAP 0x1 ;  /* 0x000000040000795c */ /* 0x000fea0000300000 */
[----:B------:R-:W-:-:S04]  /*a440*/  HFMA2 R3, -RZ, RZ, 0, 0 ;  /* 0x00000000ff037431 */ /* 0x000fc800000001ff */
[----:B------:R-:W-:Y:S05]  /*a450*/  RET.REL.NODEC R2 `(_ZN7cutlass13device_kernelINS_4gemm6kernel13GemmUniversalIN4cute5tupleIJiiiiEEENS1_10collective13CollectiveMmaINS1_35MainloopSm100TmaUmmaWarpSpecializedILi4ELi2ELi4ENS5_IJNS4_1CILi2EEENSA_ILi4EEENSA_ILi1EEEEEEEENS5_IJNSA_ILi64EEENSA_ILi256EEESG_EEENS_6half_tENS5_IJlSD_lEEESJ_SK_NS4_8TiledMMAINS4_8MMA_AtomIJNS4_20SM100_MMA_F16BF16_SSISJ_SJ_fLi64ELi256ELNS4_4UMMA5MajorE0ELSP_0ELNSO_7ScaleInE0ELSQ_0EEEEEENS4_6LayoutINS5_IJSD_SD_SD_EEENS5_IJNSA_ILi0EEESV_SV_EEEEENS5_IJNS4_10UnderscoreESY_SY_EEEEENS4_23SM90_TMA_LOAD_MULTICASTENS4_14ComposedLayoutINS4_7SwizzleILi3ELi4ELi3EEENS4_18smem_ptr_flag_bitsILi16EEENST_INS5_IJNSA_ILi8EEESG_EEENS5_IJSG_SD_EEEEEEEvNS4_8identityES11_S1B_vS1C_EENS_8epilogue10collective18CollectiveEpilogueINS1E_23Sm100TmaWarpSpecializedILi4ELi2ELi32ELb1ELb0EEEJSI_NS5_IJNST_ISG_SD_EES1J_EEESJ_SK_SJ_SK_NS1E_6fusion15FusionCallbacksIS1I_NS1L_17LinearCombinationISJ_fSJ_fLNS_15FloatRoundStyleE2EEESI_S1K_JEEENS4_5SM1004TMEM4LOAD26SM100_TMEM_LOAD_16dp256b8xENS4_13SM90_TMA_LOADES1B_NS4_17SM75_U32x4_LDSM_NENS4_14SM90_TMA_STOREES1B_NS4_17SM90_U32x4_STSM_NENS4_39AutoVectorizingCopyWithAssumedAlignmentILi128EEEEEEvvEEEEvNT_6ParamsE) ;  /* 0xffffff5802e87950 */ /* 0x000fea0003c3ffff */
.L_x_182:
[----:B------:R-:W-:-:S00]  /*a460*/  BRA `(.L_x_182) ;  /* 0xfffffffc00fc7947 */ /* 0x000fc0000383ffff */
[----:B------:R-:W-:-:S00]  /*a470*/  NOP ;  /* 0x0000000000007918 */ /* 0x000fc00000000000 */
        /* <DEDUP_REMOVED lines=8> */
.L_x_183:


//--------------------- .nv.global.init           --------------------------
	.section	.nv.global.init,"aw",@progbits
.nv.global.init:
	.type		$str$27,@object
	.size		$str$27,($str$28 - $str$27)
$str$27:
        /*0000*/ 	.byte	0x28, 0x61, 0x64, 0x64, 0x72, 0x65, 0x73, 0x73, 0x20, 0x26, 0x20, 0x6d, 0x61, 0x73, 0x6b, 0x29
        /*0010*/ 	.byte	0x20, 0x3d, 0x3d, 0x20, 0x30, 0x00
	.type		$str$28,@object
	.size		$str$28,($str$26 - $str$28)
$str$28:
        /*0016*/ 	.byte	0x2f, 0x74, 0x6d, 0x70, 0x2f, 0x63, 0x75, 0x74, 0x6c, 0x61, 0x73, 0x73, 0x5f, 0x73, 0x77, 0x65
        /*0026*/ 	.byte	0x65, 0x70, 0x5f, 0x73, 0x72, 0x63, 0x2f, 0x69, 0x6e, 0x63, 0x6c, 0x75, 0x64, 0x65, 0x2f, 0x63
        /*0036*/ 	.byte	0x75, 0x74, 0x65, 0x2f, 0x70, 0x6f, 0x69, 0x6e, 0x74, 0x65, 0x72, 0x5f, 0x66, 0x6c, 0x61, 0x67
        /*0046*/ 	.byte	0x67, 0x65, 0x64, 0x2e, 0x68, 0x70, 0x70, 0x00
	.type		$str$26,@object
	.size		$str$26,($str$25 - $str$26)
$str$26:
        /*004e*/ 	.byte	0x2f, 0x74, 0x6d, 0x70, 0x2f, 0x63, 0x75, 0x74, 0x6c, 0x61, 0x73, 0x73, 0x5f, 0x73, 0x77, 0x65
        /*005e*/ 	.byte	0x65, 0x70, 0x5f, 0x73, 0x72, 0x63, 0x2f, 0x69, 0x6e, 0x63, 0x6c, 0x75, 0x64, 0x65, 0x2f, 0x63
        /*006e*/ 	.byte	0x75, 0x74, 0x65, 0x2f, 0x61, 0x74, 0x6f, 0x6d, 0x2f, 0x63, 0x6f, 0x70, 0x79, 0x5f, 0x74, 0x72
        /*007e*/ 	.byte	0x61, 0x69, 0x74, 0x73, 0x5f, 0x73, 0x6d, 0x31, 0x30, 0x30, 0x2e, 0x68, 0x70, 0x70, 0x00
	.type		$str$25,@object
	.size		$str$25,(__unnamed_1 - $str$25)
$str$25:
        /*008d*/ 	.byte	0x28, 0x28, 0x75, 0x69, 0x6e, 0x74, 0x33, 0x32, 0x5f, 0x74, 0x28, 0x74, 0x68, 0x72, 0x65, 0x61
        /*009d*/ 	.byte	0x64, 0x49, 0x64, 0x78, 0x2e, 0x78, 0x29, 0x20, 0x2f, 0x20, 0x33, 0x32, 0x29, 0x20, 0x25, 0x20
        /*00ad*/ 	.byte	0x34, 0x29, 0x20, 0x3d, 0x3d, 0x20, 0x28, 0x28, 0x28, 0x74, 0x6d, 0x65, 0x6d, 0x5f, 0x61, 0x64
        /*00bd*/ 	.byte	0x64, 0x72, 0x20, 0x3e, 0x3e, 0x20, 0x31, 0x36, 0x29, 0x20, 0x2f, 0x20, 0x33, 0x32, 0x29, 0x20
        /*00cd*/ 	.byte	0x25, 0x20, 0x34, 0x29, 0x00
	.type		__unnamed_1,@object
	.size		__unnamed_1,(__unnamed_2 - __unnamed_1)
__unnamed_1:
        /*00d2*/ 	.byte	0x61, 0x75, 0x74, 0x6f, 0x20, 0x63, 0x75, 0x74, 0x65, 0x3a, 0x3a, 0x61, 0x73, 0x5f, 0x70, 0x6f
        /* <DEDUP_REMOVED lines=24> */
        /*0262*/ 	.byte	0x3e, 0x3e, 0x3e, 0x5d, 0x00
	.type		__unnamed_2,@object
	.size		__unnamed_2,(.L_2 - __unnamed_2)
__unnamed_2:
        /* <DEDUP_REMOVED lines=46> */
        /*0547*/ 	.byte	0x75, 0x74, 0x65, 0x3a, 0x3a, 0x43, 0x3c, 0x30, 0x3e, 0x3e, 0x3e, 0x3e, 0x5d, 0x00
.L_2:


//--------------------- .nv.shared._ZN7cutlass13device_kernelINS_4gemm6kernel13GemmUniversalIN4cute5tupleIJiiiiEEENS1_10collective13CollectiveMmaINS1_35MainloopSm100TmaUmmaWarpSpecializedILi4ELi2ELi4ENS5_IJNS4_1CILi2EEENSA_ILi4EEENSA_ILi1EEEEEEEENS5_IJNSA_ILi64EEENSA_ILi256EEESG_EEENS_6half_tENS5_IJlSD_lEEESJ_SK_NS4_8TiledMMAINS4_8MMA_AtomIJNS4_20SM100_MMA_F16BF16_SSISJ_SJ_fLi64ELi256ELNS4_4UMMA5MajorE0ELSP_0ELNSO_7ScaleInE0ELSQ_0EEEEEENS4_6LayoutINS5_IJSD_SD_SD_EEENS5_IJNSA_ILi0EEESV_SV_EEEEENS5_IJNS4_10UnderscoreESY_SY_EEEEENS4_23SM90_TMA_LOAD_MULTICASTENS4_14ComposedLayoutINS4_7SwizzleILi3ELi4ELi3EEENS4_18smem_ptr_flag_bitsILi16EEENST_INS5_IJNSA_ILi8EEESG_EEENS5_IJSG_SD_EEEEEEEvNS4_8identityES11_S1B_vS1C_EENS_8epilogue10collective18CollectiveEpilogueINS1E_23Sm100TmaWarpSpecializedILi4ELi2ELi32ELb1ELb0EEEJSI_NS5_IJNST_ISG_SD_EES1J_EEESJ_SK_SJ_SK_NS1E_6fusion15FusionCallbacksIS1I_NS1L_17LinearCombinationISJ_fSJ_fLNS_15FloatRoundStyleE2EEESI_S1K_JEEENS4_5SM1004TMEM4LOAD26SM100_TMEM_LOAD_16dp256b8xENS4_13SM90_TMA_LOADES1B_NS4_17SM75_U32x4_LDSM_NENS4_14SM90_TMA_STOREES1B_NS4_17SM90_U32x4_STSM_NENS4_39AutoVectorizingCopyWithAssumedAlignmentILi128EEEEEEvvEEEEvNT_6ParamsE --------------------------
	.section	.nv.shared._ZN7cutlass13device_kernelINS_4gemm6kernel13GemmUniversalIN4cute5tupleIJiiiiEEENS1_10collective13CollectiveMmaINS1_35MainloopSm100TmaUmmaWarpSpecializedILi4ELi2ELi4ENS5_IJNS4_1CILi2EEENSA_ILi4EEENSA_ILi1EEEEEEEENS5_IJNSA_ILi64EEENSA_ILi256EEESG_EEENS_6half_tENS5_IJlSD_lEEESJ_SK_NS4_8TiledMMAINS4_8MMA_AtomIJNS4_20SM100_MMA_F16BF16_SSISJ_SJ_fLi64ELi256ELNS4_4UMMA5MajorE0ELSP_0ELNSO_7ScaleInE0ELSQ_0EEEEEENS4_6LayoutINS5_IJSD_SD_SD_EEENS5_IJNSA_ILi0EEESV_SV_EEEEENS5_IJNS4_10UnderscoreESY_SY_EEEEENS4_23SM90_TMA_LOAD_MULTICASTENS4_14ComposedLayoutINS4_7SwizzleILi3ELi4ELi3EEENS4_18smem_ptr_flag_bitsILi16EEENST_INS5_IJNSA_ILi8EEESG_EEENS5_IJSG_SD_EEEEEEEvNS4_8identityES11_S1B_vS1C_EENS_8epilogue10collective18CollectiveEpilogueINS1E_23Sm100TmaWarpSpecializedILi4ELi2ELi32ELb1ELb0EEEJSI_NS5_IJNST_ISG_SD_EES1J_EEESJ_SK_SJ_SK_NS1E_6fusion15FusionCallbacksIS1I_NS1L_17LinearCombinationISJ_fSJ_fLNS_15FloatRoundStyleE2EEESI_S1K_JEEENS4_5SM1004TMEM4LOAD26SM100_TMEM_LOAD_16dp256b8xENS4_13SM90_TMA_LOADES1B_NS4_17SM75_U32x4_LDSM_NENS4_14SM90_TMA_STOREES1B_NS4_17SM90_U32x4_STSM_NENS4_39AutoVectorizingCopyWithAssumedAlignmentILi128EEEEEEvvEEEEvNT_6ParamsE,"aw",@nobits
	.sectionflags	@""
	.align	16
	.zero		1024


//--------------------- .nv.shared.reserved.0     --------------------------
	.section	.nv.shared.reserved.0,"aw",@nobits
	.weak		__nv_reservedSMEM_offset_0_alias
	.size		__nv_reservedSMEM_offset_0_alias, 0, 64
	.other		__nv_reservedSMEM_offset_0_alias,@"STO_CUDA_RESERVED_SHARED STV_DEFAULT"
__nv_reservedSMEM_offset_0_alias:
	.zero		0
.nv.shared.reserved.0:
	.zero		64
	.weak		__nv_reservedSMEM_tcgen05_partition
	.type		__nv_reservedSMEM_tcgen05_partition,@object
	.size		__nv_reservedSMEM_tcgen05_partition,(.L_0 - __nv_reservedSMEM_tcgen05_partition)
__nv_reservedSMEM_tcgen05_partition:
	.zero		32
.L_0:


//--------------------- .nv.global                --------------------------
	.section	.nv.global,"aw",@nobits
.nv.global:
	.type		_ZN40_INTERNAL_5eae6924_4_k_cu_c7ca5640_339194cute1_E,@object
	.size		_ZN40_INTERNAL_5eae6924_4_k_cu_c7ca5640_339194cute1_E,(_ZN40_INTERNAL_5eae6924_4_k_cu_c7ca5640_339194cuda3std3__45__cpo6cbeginE - _ZN40_INTERNAL_5eae6924_4_k_cu_c7ca5640_339194cute1_E)
_ZN40_INTERNAL_5eae6924_4_k_cu_c7ca5640_339194cute1_E:
	.zero		1
	.type		_ZN40_INTERNAL_5eae6924_4_k_cu_c7ca5640_339194cuda3std3__45__cpo6cbeginE,@object
	.size		_ZN40_INTERNAL_5eae6924_4_k_cu_c7ca5640_339194cuda3std3__45__cpo6cbeginE,(_ZN40_INTERNAL_5eae6924_4_k_cu_c7ca5640_339194cuda3std3__48in_placeE - _ZN40_INTERNAL_5eae6924_4_k_cu_c7ca5640_339194cuda3std3__45__cpo6cbeginE)
_ZN40_INTERNAL_5eae6924_4_k_cu_c7ca5640_339194cuda3std3__45__cpo6cbeginE:
	.zero		1
	.type		_ZN40_INTERNAL_5eae6924_4_k_cu_c7ca5640_339194cuda3std3__48in_placeE,@object
	.size		_ZN40_INTERNAL_5eae6924_4_k_cu_c7ca5640_339194cuda3std3__48in_placeE,(_ZN40_INTERNAL_5eae6924_4_k_cu_c7ca5640_339194cuda3std6ranges3__45__cpo9iter_moveE - _ZN40_INTERNAL_5eae6924_4_k_cu_c7ca5640_339194cuda3std3__48in_placeE)
_ZN40_INTERNAL_5eae6924_4_k_cu_c7ca5640_339194cuda3std3__48in_placeE:
	.zero		1
	.type		_ZN40_INTERNAL_5eae6924_4_k_cu_c7ca5640_339194cuda3std6ranges3__45__cpo9iter_moveE,@object
	.size		_ZN40_INTERNAL_5eae6924_4_k_cu_c7ca5640_339194cuda3std6ranges3__45__cpo9iter_moveE,(_ZN40_INTERNAL_5eae6924_4_k_cu_c7ca5640_339194cuda3std3__45__cpo5beginE - _ZN40_INTERNAL_5eae6924_4_k_cu_c7ca5640_339194cuda3std6ranges3__45__cpo9iter_moveE)
_ZN40_INTERNAL_5eae6924_4_k_cu_c7ca5640_339194cuda3std6ranges3__45__cpo9iter_moveE:
	.zero		1
	.type		_ZN40_INTERNAL_5eae6924_4_k_cu_c7ca5640_339194cuda3std3__45__cpo5beginE,@object
	.size		_ZN40_INTERNAL_5eae6924_4_k_cu_c7ca5640_339194cuda3std3__45__cpo5beginE,(_ZN40_INTERNAL_5eae6924_4_k_cu_c7ca5640_339194cuda3std3__442_GLOBAL__N__5eae6924_4_k_cu_c7ca5640_339196ignoreE - _ZN40_INTERNAL_5eae6924_4_k_cu_c7ca5640_339194cuda3std3__45__cpo5beginE)
_ZN40_INTERNAL_5eae6924_4_k_cu_c7ca5640_339194cuda3std3__45__cpo5beginE:
	.zero		1
	.type		_ZN40_INTERNAL_5eae6924_4_k_cu_c7ca5640_339194cuda3std3__442_GLOBAL__N__5eae6924_4_k_cu_c7ca5640_339196ignoreE,@object
	.size		_ZN40_INTERNAL_5eae6924_4_k_cu_c7ca5640_339194cuda3std3__442_GLOBAL__N__5eae6924_4_k_cu_c7ca5640_339196ignoreE,(_ZN40_INTERNAL_5eae6924_4_k_cu_c7ca5640_339194cute7productE - _ZN40_INTERNAL_5eae6924_4_k_cu_c7ca5640_339194cuda3std3__442_GLOBAL__N__5eae6924_4_k_cu_c7ca5640_339196ignoreE)
_ZN40_INTERNAL_5eae6924_4_k_cu_c7ca5640_339194cuda3std3__442_GLOBAL__N__5eae6924_4_k_cu_c7ca5640_339196ignoreE:
	.zero		1
	.type		_ZN40_INTERNAL_5eae6924_4_k_cu_c7ca5640_339194cute7productE,@object
	.size		_ZN40_INTERNAL_5eae6924_4_k_cu_c7ca5640_339194cute7productE,(_ZN40_INTERNAL_5eae6924_4_k_cu_c7ca5640_339194cuda3std3__45__cpo3endE - _ZN40_INTERNAL_5eae6924_4_k_cu_c7ca5640_339194cute7productE)
_ZN40_INTERNAL_5eae6924_4_k_cu_c7ca5640_339194cute7productE:
	.zero		1
	.type		_ZN40_INTERNAL_5eae6924_4_k_cu_c7ca5640_339194cuda3std3__45__cpo3endE,@object
	.size		_ZN40_INTERNAL_5eae6924_4_k_cu_c7ca5640_339194cuda3std3__45__cpo3endE,(_ZN40_INTERNAL_5eae6924_4_k_cu_c7ca5640_339194cuda3std3__419piecewise_constructE - _ZN40_INTERNAL_5eae6924_4_k_cu_c7ca5640_339194cuda3std3__45__cpo3endE)
_ZN40_INTERNAL_5eae6924_4_k_cu_c7ca5640_339194cuda3std3__45__cpo3endE:
	.zero		1
	.type		_ZN40_INTERNAL_5eae6924_4_k_cu_c7ca5640_339194cuda3std3__419piecewise_constructE,@object
	.size		_ZN40_INTERNAL_5eae6924_4_k_cu_c7ca5640_339194cuda3std3__419piecewise_constructE,(_ZN40_INTERNAL_5eae6924_4_k_cu_c7ca5640_339194cuda3std3__45__cpo4cendE - _ZN40_INTERNAL_5eae6924_4_k_cu_c7ca5640_339194cuda3std3__419piecewise_constructE)
_ZN40_INTERNAL_5eae6924_4_k_cu_c7ca5640_339194cuda3std3__419piecewise_constructE:
	.zero		1
	.type		_ZN40_INTERNAL_5eae6924_4_k_cu_c7ca5640_339194cuda3std3__45__cpo4cendE,@object
	.size		_ZN40_INTERNAL_5eae6924_4_k_cu_c7ca5640_339194cuda3std3__45__cpo4cendE,(_ZN40_INTERNAL_5eae6924_4_k_cu_c7ca5640_339194cuda3std6ranges3__45__cpo4swapE - _ZN40_INTERNAL_5eae6924_4_k_cu_c7ca5640_339194cuda3std3__45__cpo4cendE)
_ZN40_INTERNAL_5eae6924_4_k_cu_c7ca5640_339194cuda3std3__45__cpo4cendE:
	.zero		1
	.type		_ZN40_INTERNAL_5eae6924_4_k_cu_c7ca5640_339194cuda3std6ranges3__45__cpo4swapE,@object
	.size		_ZN40_INTERNAL_5eae6924_4_k_cu_c7ca5640_339194cuda3std6ranges3__45__cpo4swapE,(.L_10 - _ZN40_INTERNAL_5eae6924_4_k_cu_c7ca5640_339194cuda3std6ranges3__45__cpo4swapE)
_ZN40_INTERNAL_5eae6924_4_k_cu_c7ca5640_339194cuda3std6ranges3__45__cpo4swapE:
	.zero		1
.L_10:


//--------------------- .nv.constant0._ZN7cutlass13device_kernelINS_4gemm6kernel13GemmUniversalIN4cute5tupleIJiiiiEEENS1_10collective13CollectiveMmaINS1_35MainloopSm100TmaUmmaWarpSpecializedILi4ELi2ELi4ENS5_IJNS4_1CILi2EEENSA_ILi4EEENSA_ILi1EEEEEEEENS5_IJNSA_ILi64EEENSA_ILi256EEESG_EEENS_6half_tENS5_IJlSD_lEEESJ_SK_NS4_8TiledMMAINS4_8MMA_AtomIJNS4_20SM100_MMA_F16BF16_SSISJ_SJ_fLi64ELi256ELNS4_4UMMA5MajorE0ELSP_0ELNSO_7ScaleInE0ELSQ_0EEEEEENS4_6LayoutINS5_IJSD_SD_SD_EEENS5_IJNSA_ILi0EEESV_SV_EEEEENS5_IJNS4_10UnderscoreESY_SY_EEEEENS4_23SM90_TMA_LOAD_MULTICASTENS4_14ComposedLayoutINS4_7SwizzleILi3ELi4ELi3EEENS4_18smem_ptr_flag_bitsILi16EEENST_INS5_IJNSA_ILi8EEESG_EEENS5_IJSG_SD_EEEEEEEvNS4_8identityES11_S1B_vS1C_EENS_8epilogue10collective18CollectiveEpilogueINS1E_23Sm100TmaWarpSpecializedILi4ELi2ELi32ELb1ELb0EEEJSI_NS5_IJNST_ISG_SD_EES1J_EEESJ_SK_SJ_SK_NS1E_6fusion15FusionCallbacksIS1I_NS1L_17LinearCombinationISJ_fSJ_fLNS_15FloatRoundStyleE2EEESI_S1K_JEEENS4_5SM1004TMEM4LOAD26SM100_TMEM_LOAD_16dp256b8xENS4_13SM90_TMA_LOADES1B_NS4_17SM75_U32x4_LDSM_NENS4_14SM90_TMA_STOREES1B_NS4_17SM90_U32x4_STSM_NENS4_39AutoVectorizingCopyWithAssumedAlignmentILi128EEEEEEvvEEEEvNT_6ParamsE --------------------------
	.section	.nv.constant0._ZN7cutlass13device_kernelINS_4gemm6kernel13GemmUniversalIN4cute5tupleIJiiiiEEENS1_10collective13CollectiveMmaINS1_35MainloopSm100TmaUmmaWarpSpecializedILi4ELi2ELi4ENS5_IJNS4_1CILi2EEENSA_ILi4EEENSA_ILi1EEEEEEEENS5_IJNSA_ILi64EEENSA_ILi256EEESG_EEENS_6half_tENS5_IJlSD_lEEESJ_SK_NS4_8TiledMMAINS4_8MMA_AtomIJNS4_20SM100_MMA_F16BF16_SSISJ_SJ_fLi64ELi256ELNS4_4UMMA5MajorE0ELSP_0ELNSO_7ScaleInE0ELSQ_0EEEEEENS4_6LayoutINS5_IJSD_SD_SD_EEENS5_IJNSA_ILi0EEESV_SV_EEEEENS5_IJNS4_10UnderscoreESY_SY_EEEEENS4_23SM90_TMA_LOAD_MULTICASTENS4_14ComposedLayoutINS4_7SwizzleILi3ELi4ELi3EEENS4_18smem_ptr_flag_bitsILi16EEENST_INS5_IJNSA_ILi8EEESG_EEENS5_IJSG_SD_EEEEEEEvNS4_8identityES11_S1B_vS1C_EENS_8epilogue10collective18CollectiveEpilogueINS1E_23Sm100TmaWarpSpecializedILi4ELi2ELi32ELb1ELb0EEEJSI_NS5_IJNST_ISG_SD_EES1J_EEESJ_SK_SJ_SK_NS1E_6fusion15FusionCallbacksIS1I_NS1L_17LinearCombinationISJ_fSJ_fLNS_15FloatRoundStyleE2EEESI_S1K_JEEENS4_5SM1004TMEM4LOAD26SM100_TMEM_LOAD_16dp256b8xENS4_13SM90_TMA_LOADES1B_NS4_17SM75_U32x4_LDSM_NENS4_14SM90_TMA_STOREES1B_NS4_17SM90_U32x4_STSM_NENS4_39AutoVectorizingCopyWithAssumedAlignmentILi128EEEEEEvvEEEEvNT_6ParamsE,"a",@progbits
	.sectionflags	@""
	.align	4
.nv.constant0._ZN7cutlass13device_kernelINS_4gemm6kernel13GemmUniversalIN4cute5tupleIJiiiiEEENS1_10collective13CollectiveMmaINS1_35MainloopSm100TmaUmmaWarpSpecializedILi4ELi2ELi4ENS5_IJNS4_1CILi2EEENSA_ILi4EEENSA_ILi1EEEEEEEENS5_IJNSA_ILi64EEENSA_ILi256EEESG_EEENS_6half_tENS5_IJlSD_lEEESJ_SK_NS4_8TiledMMAINS4_8MMA_AtomIJNS4_20SM100_MMA_F16BF16_SSISJ_SJ_fLi64ELi256ELNS4_4UMMA5MajorE0ELSP_0ELNSO_7ScaleInE0ELSQ_0EEEEEENS4_6LayoutINS5_IJSD_SD_SD_EEENS5_IJNSA_ILi0EEESV_SV_EEEEENS5_IJNS4_10UnderscoreESY_SY_EEEEENS4_23SM90_TMA_LOAD_MULTICASTENS4_14ComposedLayoutINS4_7SwizzleILi3ELi4ELi3EEENS4_18smem_ptr_flag_bitsILi16EEENST_INS5_IJNSA_ILi8EEESG_EEENS5_IJSG_SD_EEEEEEEvNS4_8identityES11_S1B_vS1C_EENS_8epilogue10collective18CollectiveEpilogueINS1E_23Sm100TmaWarpSpecializedILi4ELi2ELi32ELb1ELb0EEEJSI_NS5_IJNST_ISG_SD_EES1J_EEESJ_SK_SJ_SK_NS1E_6fusion15FusionCallbacksIS1I_NS1L_17LinearCombinationISJ_fSJ_fLNS_15FloatRoundStyleE2EEESI_S1K_JEEENS4_5SM1004TMEM4LOAD26SM100_TMEM_LOAD_16dp256b8xENS4_13SM90_TMA_LOADES1B_NS4_17SM75_U32x4_LDSM_NENS4_14SM90_TMA_STOREES1B_NS4_17SM90_U32x4_STSM_NENS4_39AutoVectorizingCopyWithAssumedAlignmentILi128EEEEEEvvEEEEvNT_6ParamsE:
	.zero		2944


//--------------------- SYMBOLS --------------------------

	.type		.nv.reservedSmem.offset0,@object
	.size		.nv.reservedSmem.offset0,0x4
	.type		.nv.reservedSmem.cap,@object
	.size		.nv.reservedSmem.cap,0x4
	.type		__assertfail,@function
